//
// Generated by NVIDIA NVVM Compiler
//
// Compiler Build ID: CL-36424714
// Cuda compilation tools, release 13.0, V13.0.88
// Based on NVVM 20.0.0
//

.version 9.0
.target sm_100
.address_size 64

	// .globl	_Z11SetupKernelP17curandStateXORWOWy
.global .align 4 .b8 precalc_xorwow_matrix[102400];
.global .align 4 .b8 precalc_xorwow_offset_matrix[102400];
.global .align 4 .b8 mrg32k3aM1[2304];
.global .align 4 .b8 mrg32k3aM2[2304];
.global .align 4 .b8 mrg32k3aM1SubSeq[2016];
.global .align 4 .b8 mrg32k3aM2SubSeq[2016];
.global .align 4 .b8 mrg32k3aM1Seq[2304];
.global .align 4 .b8 mrg32k3aM2Seq[2304];
.const .align 8 .b8 __cr_lgamma_table[72];

.visible .entry _Z11SetupKernelP17curandStateXORWOWy(
	.param .u64 .ptr .align 1 _Z11SetupKernelP17curandStateXORWOWy_param_0,
	.param .u64 _Z11SetupKernelP17curandStateXORWOWy_param_1
)
{
	.reg .pred 	%p<24>;
	.reg .b32 	%r<410>;
	.reg .b64 	%rd<19>;

	ld.param.u64 	%rd8, [_Z11SetupKernelP17curandStateXORWOWy_param_0];
	ld.param.u64 	%rd9, [_Z11SetupKernelP17curandStateXORWOWy_param_1];
	cvta.to.global.u64 	%rd10, %rd8;
	mov.u32 	%r182, %tid.x;
	cvt.u64.u32 	%rd18, %r182;
	mul.wide.u32 	%rd11, %r182, 48;
	add.s64 	%rd2, %rd10, %rd11;
	cvt.u32.u64 	%r183, %rd9;
	xor.b32  	%r184, %r183, -1429050551;
	mul.lo.s32 	%r185, %r184, 1099087573;
	{ .reg .b32 tmp; mov.b64 {tmp, %r186}, %rd9; }
	xor.b32  	%r187, %r186, -136515619;
	mul.lo.s32 	%r188, %r187, -1703105765;
	add.s32 	%r189, %r185, %r188;
	add.s32 	%r190, %r189, 6615241;
	add.s32 	%r191, %r185, 123456789;
	st.global.v2.u32 	[%rd2], {%r190, %r191};
	xor.b32  	%r192, %r185, 362436069;
	add.s32 	%r193, %r188, 521288629;
	st.global.v2.u32 	[%rd2+8], {%r192, %r193};
	xor.b32  	%r194, %r188, 88675123;
	add.s32 	%r195, %r185, 5783321;
	st.global.v2.u32 	[%rd2+16], {%r194, %r195};
	setp.eq.s32 	%p1, %r182, 0;
	@%p1 bra 	$L__BB0_42;
	mov.b32 	%r316, 0;
$L__BB0_2:
	and.b64  	%rd4, %rd18, 3;
	setp.eq.s64 	%p2, %rd4, 0;
	@%p2 bra 	$L__BB0_41;
	mul.wide.u32 	%rd12, %r316, 3200;
	mov.u64 	%rd13, precalc_xorwow_matrix;
	add.s64 	%rd5, %rd13, %rd12;
	cvt.u32.u64 	%r2, %rd4;
	mov.b32 	%r317, 0;
$L__BB0_4:
	mov.b32 	%r330, 0;
	mov.u32 	%r331, %r330;
	mov.u32 	%r332, %r330;
	mov.u32 	%r333, %r330;
	mov.u32 	%r334, %r330;
	mov.u32 	%r323, %r330;
$L__BB0_5:
	mul.wide.u32 	%rd14, %r323, 4;
	add.s64 	%rd15, %rd2, %rd14;
	ld.global.u32 	%r10, [%rd15+4];
	shl.b32 	%r11, %r323, 5;
	mov.b32 	%r329, 0;
$L__BB0_6:
	.pragma "nounroll";
	shr.u32 	%r200, %r10, %r329;
	and.b32  	%r201, %r200, 1;
	setp.eq.b32 	%p3, %r201, 1;
	not.pred 	%p4, %p3;
	add.s32 	%r202, %r11, %r329;
	mul.lo.s32 	%r203, %r202, 5;
	mul.wide.u32 	%rd16, %r203, 4;
	add.s64 	%rd6, %rd5, %rd16;
	@%p4 bra 	$L__BB0_8;
	ld.global.u32 	%r204, [%rd6];
	xor.b32  	%r334, %r334, %r204;
	ld.global.u32 	%r205, [%rd6+4];
	xor.b32  	%r333, %r333, %r205;
	ld.global.u32 	%r206, [%rd6+8];
	xor.b32  	%r332, %r332, %r206;
	ld.global.u32 	%r207, [%rd6+12];
	xor.b32  	%r331, %r331, %r207;
	ld.global.u32 	%r208, [%rd6+16];
	xor.b32  	%r330, %r330, %r208;
$L__BB0_8:
	and.b32  	%r210, %r200, 2;
	setp.eq.s32 	%p5, %r210, 0;
	@%p5 bra 	$L__BB0_10;
	ld.global.u32 	%r211, [%rd6+20];
	xor.b32  	%r334, %r334, %r211;
	ld.global.u32 	%r212, [%rd6+24];
	xor.b32  	%r333, %r333, %r212;
	ld.global.u32 	%r213, [%rd6+28];
	xor.b32  	%r332, %r332, %r213;
	ld.global.u32 	%r214, [%rd6+32];
	xor.b32  	%r331, %r331, %r214;
	ld.global.u32 	%r215, [%rd6+36];
	xor.b32  	%r330, %r330, %r215;
$L__BB0_10:
	and.b32  	%r217, %r200, 4;
	setp.eq.s32 	%p6, %r217, 0;
	@%p6 bra 	$L__BB0_12;
	ld.global.u32 	%r218, [%rd6+40];
	xor.b32  	%r334, %r334, %r218;
	ld.global.u32 	%r219, [%rd6+44];
	xor.b32  	%r333, %r333, %r219;
	ld.global.u32 	%r220, [%rd6+48];
	xor.b32  	%r332, %r332, %r220;
	ld.global.u32 	%r221, [%rd6+52];
	xor.b32  	%r331, %r331, %r221;
	ld.global.u32 	%r222, [%rd6+56];
	xor.b32  	%r330, %r330, %r222;
$L__BB0_12:
	and.b32  	%r224, %r200, 8;
	setp.eq.s32 	%p7, %r224, 0;
	@%p7 bra 	$L__BB0_14;
	ld.global.u32 	%r225, [%rd6+60];
	xor.b32  	%r334, %r334, %r225;
	ld.global.u32 	%r226, [%rd6+64];
	xor.b32  	%r333, %r333, %r226;
	ld.global.u32 	%r227, [%rd6+68];
	xor.b32  	%r332, %r332, %r227;
	ld.global.u32 	%r228, [%rd6+72];
	xor.b32  	%r331, %r331, %r228;
	ld.global.u32 	%r229, [%rd6+76];
	xor.b32  	%r330, %r330, %r229;
$L__BB0_14:
	and.b32  	%r231, %r200, 16;
	setp.eq.s32 	%p8, %r231, 0;
	@%p8 bra 	$L__BB0_16;
	ld.global.u32 	%r232, [%rd6+80];
	xor.b32  	%r334, %r334, %r232;
	ld.global.u32 	%r233, [%rd6+84];
	xor.b32  	%r333, %r333, %r233;
	ld.global.u32 	%r234, [%rd6+88];
	xor.b32  	%r332, %r332, %r234;
	ld.global.u32 	%r235, [%rd6+92];
	xor.b32  	%r331, %r331, %r235;
	ld.global.u32 	%r236, [%rd6+96];
	xor.b32  	%r330, %r330, %r236;
$L__BB0_16:
	and.b32  	%r238, %r200, 32;
	setp.eq.s32 	%p9, %r238, 0;
	@%p9 bra 	$L__BB0_18;
	ld.global.u32 	%r239, [%rd6+100];
	xor.b32  	%r334, %r334, %r239;
	ld.global.u32 	%r240, [%rd6+104];
	xor.b32  	%r333, %r333, %r240;
	ld.global.u32 	%r241, [%rd6+108];
	xor.b32  	%r332, %r332, %r241;
	ld.global.u32 	%r242, [%rd6+112];
	xor.b32  	%r331, %r331, %r242;
	ld.global.u32 	%r243, [%rd6+116];
	xor.b32  	%r330, %r330, %r243;
$L__BB0_18:
	and.b32  	%r245, %r200, 64;
	setp.eq.s32 	%p10, %r245, 0;
	@%p10 bra 	$L__BB0_20;
	ld.global.u32 	%r246, [%rd6+120];
	xor.b32  	%r334, %r334, %r246;
	ld.global.u32 	%r247, [%rd6+124];
	xor.b32  	%r333, %r333, %r247;
	ld.global.u32 	%r248, [%rd6+128];
	xor.b32  	%r332, %r332, %r248;
	ld.global.u32 	%r249, [%rd6+132];
	xor.b32  	%r331, %r331, %r249;
	ld.global.u32 	%r250, [%rd6+136];
	xor.b32  	%r330, %r330, %r250;
$L__BB0_20:
	and.b32  	%r252, %r200, 128;
	setp.eq.s32 	%p11, %r252, 0;
	@%p11 bra 	$L__BB0_22;
	ld.global.u32 	%r253, [%rd6+140];
	xor.b32  	%r334, %r334, %r253;
	ld.global.u32 	%r254, [%rd6+144];
	xor.b32  	%r333, %r333, %r254;
	ld.global.u32 	%r255, [%rd6+148];
	xor.b32  	%r332, %r332, %r255;
	ld.global.u32 	%r256, [%rd6+152];
	xor.b32  	%r331, %r331, %r256;
	ld.global.u32 	%r257, [%rd6+156];
	xor.b32  	%r330, %r330, %r257;
$L__BB0_22:
	and.b32  	%r259, %r200, 256;
	setp.eq.s32 	%p12, %r259, 0;
	@%p12 bra 	$L__BB0_24;
	ld.global.u32 	%r260, [%rd6+160];
	xor.b32  	%r334, %r334, %r260;
	ld.global.u32 	%r261, [%rd6+164];
	xor.b32  	%r333, %r333, %r261;
	ld.global.u32 	%r262, [%rd6+168];
	xor.b32  	%r332, %r332, %r262;
	ld.global.u32 	%r263, [%rd6+172];
	xor.b32  	%r331, %r331, %r263;
	ld.global.u32 	%r264, [%rd6+176];
	xor.b32  	%r330, %r330, %r264;
$L__BB0_24:
	and.b32  	%r266, %r200, 512;
	setp.eq.s32 	%p13, %r266, 0;
	@%p13 bra 	$L__BB0_26;
	ld.global.u32 	%r267, [%rd6+180];
	xor.b32  	%r334, %r334, %r267;
	ld.global.u32 	%r268, [%rd6+184];
	xor.b32  	%r333, %r333, %r268;
	ld.global.u32 	%r269, [%rd6+188];
	xor.b32  	%r332, %r332, %r269;
	ld.global.u32 	%r270, [%rd6+192];
	xor.b32  	%r331, %r331, %r270;
	ld.global.u32 	%r271, [%rd6+196];
	xor.b32  	%r330, %r330, %r271;
$L__BB0_26:
	and.b32  	%r273, %r200, 1024;
	setp.eq.s32 	%p14, %r273, 0;
	@%p14 bra 	$L__BB0_28;
	ld.global.u32 	%r274, [%rd6+200];
	xor.b32  	%r334, %r334, %r274;
	ld.global.u32 	%r275, [%rd6+204];
	xor.b32  	%r333, %r333, %r275;
	ld.global.u32 	%r276, [%rd6+208];
	xor.b32  	%r332, %r332, %r276;
	ld.global.u32 	%r277, [%rd6+212];
	xor.b32  	%r331, %r331, %r277;
	ld.global.u32 	%r278, [%rd6+216];
	xor.b32  	%r330, %r330, %r278;
$L__BB0_28:
	and.b32  	%r280, %r200, 2048;
	setp.eq.s32 	%p15, %r280, 0;
	@%p15 bra 	$L__BB0_30;
	ld.global.u32 	%r281, [%rd6+220];
	xor.b32  	%r334, %r334, %r281;
	ld.global.u32 	%r282, [%rd6+224];
	xor.b32  	%r333, %r333, %r282;
	ld.global.u32 	%r283, [%rd6+228];
	xor.b32  	%r332, %r332, %r283;
	ld.global.u32 	%r284, [%rd6+232];
	xor.b32  	%r331, %r331, %r284;
	ld.global.u32 	%r285, [%rd6+236];
	xor.b32  	%r330, %r330, %r285;
$L__BB0_30:
	and.b32  	%r287, %r200, 4096;
	setp.eq.s32 	%p16, %r287, 0;
	@%p16 bra 	$L__BB0_32;
	ld.global.u32 	%r288, [%rd6+240];
	xor.b32  	%r334, %r334, %r288;
	ld.global.u32 	%r289, [%rd6+244];
	xor.b32  	%r333, %r333, %r289;
	ld.global.u32 	%r290, [%rd6+248];
	xor.b32  	%r332, %r332, %r290;
	ld.global.u32 	%r291, [%rd6+252];
	xor.b32  	%r331, %r331, %r291;
	ld.global.u32 	%r292, [%rd6+256];
	xor.b32  	%r330, %r330, %r292;
$L__BB0_32:
	and.b32  	%r294, %r200, 8192;
	setp.eq.s32 	%p17, %r294, 0;
	@%p17 bra 	$L__BB0_34;
	ld.global.u32 	%r295, [%rd6+260];
	xor.b32  	%r334, %r334, %r295;
	ld.global.u32 	%r296, [%rd6+264];
	xor.b32  	%r333, %r333, %r296;
	ld.global.u32 	%r297, [%rd6+268];
	xor.b32  	%r332, %r332, %r297;
	ld.global.u32 	%r298, [%rd6+272];
	xor.b32  	%r331, %r331, %r298;
	ld.global.u32 	%r299, [%rd6+276];
	xor.b32  	%r330, %r330, %r299;
$L__BB0_34:
	and.b32  	%r301, %r200, 16384;
	setp.eq.s32 	%p18, %r301, 0;
	@%p18 bra 	$L__BB0_36;
	ld.global.u32 	%r302, [%rd6+280];
	xor.b32  	%r334, %r334, %r302;
	ld.global.u32 	%r303, [%rd6+284];
	xor.b32  	%r333, %r333, %r303;
	ld.global.u32 	%r304, [%rd6+288];
	xor.b32  	%r332, %r332, %r304;
	ld.global.u32 	%r305, [%rd6+292];
	xor.b32  	%r331, %r331, %r305;
	ld.global.u32 	%r306, [%rd6+296];
	xor.b32  	%r330, %r330, %r306;
$L__BB0_36:
	and.b32  	%r308, %r200, 32768;
	setp.eq.s32 	%p19, %r308, 0;
	@%p19 bra 	$L__BB0_38;
	ld.global.u32 	%r309, [%rd6+300];
	xor.b32  	%r334, %r334, %r309;
	ld.global.u32 	%r310, [%rd6+304];
	xor.b32  	%r333, %r333, %r310;
	ld.global.u32 	%r311, [%rd6+308];
	xor.b32  	%r332, %r332, %r311;
	ld.global.u32 	%r312, [%rd6+312];
	xor.b32  	%r331, %r331, %r312;
	ld.global.u32 	%r313, [%rd6+316];
	xor.b32  	%r330, %r330, %r313;
$L__BB0_38:
	add.s32 	%r329, %r329, 16;
	setp.ne.s32 	%p20, %r329, 32;
	@%p20 bra 	$L__BB0_6;
	mad.lo.s32 	%r314, %r323, -31, %r11;
	add.s32 	%r323, %r314, 1;
	setp.ne.s32 	%p21, %r323, 5;
	@%p21 bra 	$L__BB0_5;
	st.global.u32 	[%rd2+4], %r334;
	st.global.u32 	[%rd2+8], %r333;
	st.global.u32 	[%rd2+12], %r332;
	st.global.u32 	[%rd2+16], %r331;
	st.global.u32 	[%rd2+20], %r330;
	add.s32 	%r317, %r317, 1;
	setp.lt.u32 	%p22, %r317, %r2;
	@%p22 bra 	$L__BB0_4;
$L__BB0_41:
	shr.u64 	%rd7, %rd18, 2;
	add.s32 	%r316, %r316, 1;
	setp.gt.u64 	%p23, %rd18, 3;
	mov.u64 	%rd18, %rd7;
	@%p23 bra 	$L__BB0_2;
$L__BB0_42:
	mov.b32 	%r315, 0;
	st.global.v2.u32 	[%rd2+24], {%r315, %r315};
	st.global.u32 	[%rd2+32], %r315;
	mov.b64 	%rd17, 0;
	st.global.u64 	[%rd2+40], %rd17;
	ret;

}
	// .globl	_Z13EvaluateMovesPiiS_P17curandStateXORWOW
.visible .entry _Z13EvaluateMovesPiiS_P17curandStateXORWOW(
	.param .u64 .ptr .align 1 _Z13EvaluateMovesPiiS_P17curandStateXORWOW_param_0,
	.param .u32 _Z13EvaluateMovesPiiS_P17curandStateXORWOW_param_1,
	.param .u64 .ptr .align 1 _Z13EvaluateMovesPiiS_P17curandStateXORWOW_param_2,
	.param .u64 .ptr .align 1 _Z13EvaluateMovesPiiS_P17curandStateXORWOW_param_3
)
{
	.local .align 8 .b8 	__local_depot1[168];
	.reg .b64 	%SP;
	.reg .b64 	%SPL;
	.reg .pred 	%p<1012>;
	.reg .b32 	%r<424>;
	.reg .b32 	%f<5>;
	.reg .b64 	%rd<34>;
	.reg .b64 	%fd<2>;

	mov.u64 	%SPL, __local_depot1;
	ld.param.u64 	%rd6, [_Z13EvaluateMovesPiiS_P17curandStateXORWOW_param_0];
	ld.param.u64 	%rd7, [_Z13EvaluateMovesPiiS_P17curandStateXORWOW_param_2];
	cvta.to.global.u64 	%rd1, %rd7;
	add.u64 	%rd2, %SPL, 0;
	mov.u32 	%r1, %tid.x;
	setp.gt.u32 	%p1, %r1, 6;
	@%p1 bra 	$L__BB1_156;
	cvta.to.global.u64 	%rd10, %rd6;
	ld.global.u32 	%r94, [%rd10];
	ld.global.u32 	%r95, [%rd10+4];
	st.local.v2.u32 	[%rd2], {%r94, %r95};
	ld.global.u32 	%r96, [%rd10+8];
	ld.global.u32 	%r97, [%rd10+12];
	st.local.v2.u32 	[%rd2+8], {%r96, %r97};
	ld.global.u32 	%r98, [%rd10+16];
	ld.global.u32 	%r99, [%rd10+20];
	st.local.v2.u32 	[%rd2+16], {%r98, %r99};
	ld.global.u32 	%r100, [%rd10+24];
	ld.global.u32 	%r101, [%rd10+28];
	st.local.v2.u32 	[%rd2+24], {%r100, %r101};
	ld.global.u32 	%r102, [%rd10+32];
	ld.global.u32 	%r103, [%rd10+36];
	st.local.v2.u32 	[%rd2+32], {%r102, %r103};
	ld.global.u32 	%r104, [%rd10+40];
	ld.global.u32 	%r105, [%rd10+44];
	st.local.v2.u32 	[%rd2+40], {%r104, %r105};
	ld.global.u32 	%r106, [%rd10+48];
	ld.global.u32 	%r107, [%rd10+52];
	st.local.v2.u32 	[%rd2+48], {%r106, %r107};
	ld.global.u32 	%r108, [%rd10+56];
	ld.global.u32 	%r109, [%rd10+60];
	st.local.v2.u32 	[%rd2+56], {%r108, %r109};
	ld.global.u32 	%r110, [%rd10+64];
	ld.global.u32 	%r111, [%rd10+68];
	st.local.v2.u32 	[%rd2+64], {%r110, %r111};
	ld.global.u32 	%r112, [%rd10+72];
	ld.global.u32 	%r113, [%rd10+76];
	st.local.v2.u32 	[%rd2+72], {%r112, %r113};
	ld.global.u32 	%r114, [%rd10+80];
	ld.global.u32 	%r115, [%rd10+84];
	st.local.v2.u32 	[%rd2+80], {%r114, %r115};
	ld.global.u32 	%r116, [%rd10+88];
	ld.global.u32 	%r117, [%rd10+92];
	st.local.v2.u32 	[%rd2+88], {%r116, %r117};
	ld.global.u32 	%r118, [%rd10+96];
	ld.global.u32 	%r119, [%rd10+100];
	st.local.v2.u32 	[%rd2+96], {%r118, %r119};
	ld.global.u32 	%r120, [%rd10+104];
	ld.global.u32 	%r121, [%rd10+108];
	st.local.v2.u32 	[%rd2+104], {%r120, %r121};
	ld.global.u32 	%r122, [%rd10+112];
	ld.global.u32 	%r123, [%rd10+116];
	st.local.v2.u32 	[%rd2+112], {%r122, %r123};
	ld.global.u32 	%r124, [%rd10+120];
	ld.global.u32 	%r125, [%rd10+124];
	st.local.v2.u32 	[%rd2+120], {%r124, %r125};
	ld.global.u32 	%r126, [%rd10+128];
	ld.global.u32 	%r127, [%rd10+132];
	st.local.v2.u32 	[%rd2+128], {%r126, %r127};
	ld.global.u32 	%r128, [%rd10+136];
	ld.global.u32 	%r129, [%rd10+140];
	st.local.v2.u32 	[%rd2+136], {%r128, %r129};
	ld.global.u32 	%r130, [%rd10+144];
	ld.global.u32 	%r131, [%rd10+148];
	st.local.v2.u32 	[%rd2+144], {%r130, %r131};
	ld.global.u32 	%r132, [%rd10+152];
	ld.global.u32 	%r133, [%rd10+156];
	st.local.v2.u32 	[%rd2+152], {%r132, %r133};
	ld.global.u32 	%r134, [%rd10+160];
	ld.global.u32 	%r135, [%rd10+164];
	st.local.v2.u32 	[%rd2+160], {%r134, %r135};
	mul.wide.u32 	%rd11, %r1, 4;
	add.s64 	%rd3, %rd2, %rd11;
	ld.local.u32 	%r136, [%rd3+140];
	setp.eq.s32 	%p2, %r136, 0;
	mov.b32 	%r421, 35;
	@%p2 bra 	$L__BB1_8;
	ld.local.u32 	%r138, [%rd3+112];
	setp.eq.s32 	%p3, %r138, 0;
	mov.b32 	%r421, 28;
	@%p3 bra 	$L__BB1_8;
	ld.local.u32 	%r140, [%rd3+84];
	setp.eq.s32 	%p4, %r140, 0;
	mov.b32 	%r421, 21;
	@%p4 bra 	$L__BB1_8;
	ld.local.u32 	%r142, [%rd3+56];
	setp.eq.s32 	%p5, %r142, 0;
	mov.b32 	%r421, 14;
	@%p5 bra 	$L__BB1_8;
	ld.local.u32 	%r144, [%rd3+28];
	setp.eq.s32 	%p6, %r144, 0;
	mov.b32 	%r421, 7;
	@%p6 bra 	$L__BB1_8;
	ld.local.u32 	%r146, [%rd3];
	setp.eq.s32 	%p7, %r146, 0;
	mov.b32 	%r421, 0;
	@%p7 bra 	$L__BB1_8;
	add.s64 	%rd13, %rd1, %rd11;
	mov.b32 	%r147, -1;
	st.global.u32 	[%rd13], %r147;
	bra.uni 	$L__BB1_156;
$L__BB1_8:
	ld.param.u32 	%r321, [_Z13EvaluateMovesPiiS_P17curandStateXORWOW_param_1];
	mul.wide.u32 	%rd14, %r421, 4;
	add.s64 	%rd15, %rd3, %rd14;
	st.local.u32 	[%rd15], %r321;
	ld.local.v2.u32 	{%r148, %r149}, [%rd2];
	setp.eq.s32 	%p8, %r148, %r321;
	setp.eq.s32 	%p9, %r149, %r321;
	and.pred  	%p10, %p8, %p9;
	ld.local.v2.u32 	{%r150, %r151}, [%rd2+8];
	setp.eq.s32 	%p11, %r150, %r321;
	and.pred  	%p12, %p10, %p11;
	setp.eq.s32 	%p13, %r151, %r321;
	and.pred  	%p14, %p12, %p13;
	@%p14 bra 	$L__BB1_157;
	ld.param.u32 	%r322, [_Z13EvaluateMovesPiiS_P17curandStateXORWOW_param_1];
	setp.eq.s32 	%p15, %r151, %r322;
	setp.eq.s32 	%p16, %r150, %r322;
	setp.eq.s32 	%p17, %r149, %r322;
	and.pred  	%p18, %p17, %p16;
	and.pred  	%p19, %p18, %p15;
	ld.local.u32 	%r152, [%rd2+16];
	setp.eq.s32 	%p20, %r152, %r322;
	and.pred  	%p21, %p19, %p20;
	@%p21 bra 	$L__BB1_157;
	ld.param.u32 	%r323, [_Z13EvaluateMovesPiiS_P17curandStateXORWOW_param_1];
	setp.eq.s32 	%p22, %r152, %r323;
	setp.eq.s32 	%p23, %r151, %r323;
	setp.eq.s32 	%p24, %r150, %r323;
	and.pred  	%p25, %p24, %p23;
	and.pred  	%p26, %p25, %p22;
	ld.local.u32 	%r153, [%rd2+20];
	setp.eq.s32 	%p27, %r153, %r323;
	and.pred  	%p28, %p26, %p27;
	@%p28 bra 	$L__BB1_157;
	ld.param.u32 	%r324, [_Z13EvaluateMovesPiiS_P17curandStateXORWOW_param_1];
	setp.eq.s32 	%p29, %r153, %r324;
	setp.eq.s32 	%p30, %r152, %r324;
	setp.eq.s32 	%p31, %r151, %r324;
	and.pred  	%p32, %p31, %p30;
	and.pred  	%p33, %p32, %p29;
	ld.local.u32 	%r154, [%rd2+24];
	setp.eq.s32 	%p34, %r154, %r324;
	and.pred  	%p35, %p33, %p34;
	@%p35 bra 	$L__BB1_157;
	ld.param.u32 	%r325, [_Z13EvaluateMovesPiiS_P17curandStateXORWOW_param_1];
	ld.local.u32 	%r10, [%rd2+28];
	setp.eq.s32 	%p36, %r10, %r325;
	ld.local.v2.u32 	{%r155, %r156}, [%rd2+32];
	setp.eq.s32 	%p37, %r155, %r325;
	and.pred  	%p38, %p36, %p37;
	setp.eq.s32 	%p39, %r156, %r325;
	and.pred  	%p40, %p38, %p39;
	ld.local.u32 	%r157, [%rd2+40];
	setp.eq.s32 	%p41, %r157, %r325;
	and.pred  	%p42, %p40, %p41;
	@%p42 bra 	$L__BB1_157;
	ld.param.u32 	%r326, [_Z13EvaluateMovesPiiS_P17curandStateXORWOW_param_1];
	setp.eq.s32 	%p43, %r157, %r326;
	setp.eq.s32 	%p44, %r156, %r326;
	setp.eq.s32 	%p45, %r155, %r326;
	and.pred  	%p46, %p45, %p44;
	and.pred  	%p47, %p46, %p43;
	ld.local.u32 	%r158, [%rd2+44];
	setp.eq.s32 	%p48, %r158, %r326;
	and.pred  	%p49, %p47, %p48;
	@%p49 bra 	$L__BB1_157;
	ld.param.u32 	%r327, [_Z13EvaluateMovesPiiS_P17curandStateXORWOW_param_1];
	setp.eq.s32 	%p50, %r158, %r327;
	setp.eq.s32 	%p51, %r157, %r327;
	setp.eq.s32 	%p52, %r156, %r327;
	and.pred  	%p53, %p52, %p51;
	and.pred  	%p54, %p53, %p50;
	ld.local.u32 	%r159, [%rd2+48];
	setp.eq.s32 	%p55, %r159, %r327;
	and.pred  	%p56, %p54, %p55;
	@%p56 bra 	$L__BB1_157;
	ld.param.u32 	%r328, [_Z13EvaluateMovesPiiS_P17curandStateXORWOW_param_1];
	setp.eq.s32 	%p57, %r159, %r328;
	setp.eq.s32 	%p58, %r158, %r328;
	setp.eq.s32 	%p59, %r157, %r328;
	and.pred  	%p60, %p59, %p58;
	and.pred  	%p61, %p60, %p57;
	ld.local.u32 	%r160, [%rd2+52];
	setp.eq.s32 	%p62, %r160, %r328;
	and.pred  	%p63, %p61, %p62;
	@%p63 bra 	$L__BB1_157;
	ld.param.u32 	%r329, [_Z13EvaluateMovesPiiS_P17curandStateXORWOW_param_1];
	ld.local.v2.u32 	{%r161, %r162}, [%rd2+56];
	setp.eq.s32 	%p64, %r161, %r329;
	setp.eq.s32 	%p65, %r162, %r329;
	and.pred  	%p66, %p64, %p65;
	ld.local.v2.u32 	{%r163, %r164}, [%rd2+64];
	setp.eq.s32 	%p67, %r163, %r329;
	and.pred  	%p68, %p66, %p67;
	setp.eq.s32 	%p69, %r164, %r329;
	and.pred  	%p70, %p68, %p69;
	@%p70 bra 	$L__BB1_157;
	ld.param.u32 	%r330, [_Z13EvaluateMovesPiiS_P17curandStateXORWOW_param_1];
	setp.eq.s32 	%p71, %r164, %r330;
	setp.eq.s32 	%p72, %r163, %r330;
	setp.eq.s32 	%p73, %r162, %r330;
	and.pred  	%p74, %p73, %p72;
	and.pred  	%p75, %p74, %p71;
	ld.local.u32 	%r165, [%rd2+72];
	setp.eq.s32 	%p76, %r165, %r330;
	and.pred  	%p77, %p75, %p76;
	@%p77 bra 	$L__BB1_157;
	ld.param.u32 	%r331, [_Z13EvaluateMovesPiiS_P17curandStateXORWOW_param_1];
	setp.eq.s32 	%p78, %r165, %r331;
	setp.eq.s32 	%p79, %r164, %r331;
	setp.eq.s32 	%p80, %r163, %r331;
	and.pred  	%p81, %p80, %p79;
	and.pred  	%p82, %p81, %p78;
	ld.local.u32 	%r166, [%rd2+76];
	setp.eq.s32 	%p83, %r166, %r331;
	and.pred  	%p84, %p82, %p83;
	@%p84 bra 	$L__BB1_157;
	ld.param.u32 	%r332, [_Z13EvaluateMovesPiiS_P17curandStateXORWOW_param_1];
	setp.eq.s32 	%p85, %r166, %r332;
	setp.eq.s32 	%p86, %r165, %r332;
	setp.eq.s32 	%p87, %r164, %r332;
	and.pred  	%p88, %p87, %p86;
	and.pred  	%p89, %p88, %p85;
	ld.local.u32 	%r167, [%rd2+80];
	setp.eq.s32 	%p90, %r167, %r332;
	and.pred  	%p91, %p89, %p90;
	@%p91 bra 	$L__BB1_157;
	ld.param.u32 	%r333, [_Z13EvaluateMovesPiiS_P17curandStateXORWOW_param_1];
	ld.local.u32 	%r24, [%rd2+84];
	setp.eq.s32 	%p92, %r24, %r333;
	ld.local.v2.u32 	{%r168, %r169}, [%rd2+88];
	setp.eq.s32 	%p93, %r168, %r333;
	and.pred  	%p94, %p92, %p93;
	setp.eq.s32 	%p95, %r169, %r333;
	and.pred  	%p96, %p94, %p95;
	ld.local.u32 	%r170, [%rd2+96];
	setp.eq.s32 	%p97, %r170, %r333;
	and.pred  	%p98, %p96, %p97;
	@%p98 bra 	$L__BB1_157;
	ld.param.u32 	%r334, [_Z13EvaluateMovesPiiS_P17curandStateXORWOW_param_1];
	setp.eq.s32 	%p99, %r170, %r334;
	setp.eq.s32 	%p100, %r169, %r334;
	setp.eq.s32 	%p101, %r168, %r334;
	and.pred  	%p102, %p101, %p100;
	and.pred  	%p103, %p102, %p99;
	ld.local.u32 	%r171, [%rd2+100];
	setp.eq.s32 	%p104, %r171, %r334;
	and.pred  	%p105, %p103, %p104;
	@%p105 bra 	$L__BB1_157;
	ld.param.u32 	%r335, [_Z13EvaluateMovesPiiS_P17curandStateXORWOW_param_1];
	setp.eq.s32 	%p106, %r171, %r335;
	setp.eq.s32 	%p107, %r170, %r335;
	setp.eq.s32 	%p108, %r169, %r335;
	and.pred  	%p109, %p108, %p107;
	and.pred  	%p110, %p109, %p106;
	ld.local.u32 	%r172, [%rd2+104];
	setp.eq.s32 	%p111, %r172, %r335;
	and.pred  	%p112, %p110, %p111;
	@%p112 bra 	$L__BB1_157;
	ld.param.u32 	%r336, [_Z13EvaluateMovesPiiS_P17curandStateXORWOW_param_1];
	setp.eq.s32 	%p113, %r172, %r336;
	setp.eq.s32 	%p114, %r171, %r336;
	setp.eq.s32 	%p115, %r170, %r336;
	and.pred  	%p116, %p115, %p114;
	and.pred  	%p117, %p116, %p113;
	ld.local.u32 	%r173, [%rd2+108];
	setp.eq.s32 	%p118, %r173, %r336;
	and.pred  	%p119, %p117, %p118;
	@%p119 bra 	$L__BB1_157;
	ld.param.u32 	%r337, [_Z13EvaluateMovesPiiS_P17curandStateXORWOW_param_1];
	ld.local.v2.u32 	{%r174, %r175}, [%rd2+112];
	setp.eq.s32 	%p120, %r174, %r337;
	setp.eq.s32 	%p121, %r175, %r337;
	and.pred  	%p122, %p120, %p121;
	ld.local.v2.u32 	{%r176, %r177}, [%rd2+120];
	setp.eq.s32 	%p123, %r176, %r337;
	and.pred  	%p124, %p122, %p123;
	setp.eq.s32 	%p125, %r177, %r337;
	and.pred  	%p126, %p124, %p125;
	@%p126 bra 	$L__BB1_157;
	ld.param.u32 	%r338, [_Z13EvaluateMovesPiiS_P17curandStateXORWOW_param_1];
	setp.eq.s32 	%p127, %r177, %r338;
	setp.eq.s32 	%p128, %r176, %r338;
	setp.eq.s32 	%p129, %r175, %r338;
	and.pred  	%p130, %p129, %p128;
	and.pred  	%p131, %p130, %p127;
	ld.local.u32 	%r178, [%rd2+128];
	setp.eq.s32 	%p132, %r178, %r338;
	and.pred  	%p133, %p131, %p132;
	@%p133 bra 	$L__BB1_157;
	ld.param.u32 	%r339, [_Z13EvaluateMovesPiiS_P17curandStateXORWOW_param_1];
	setp.eq.s32 	%p134, %r178, %r339;
	setp.eq.s32 	%p135, %r177, %r339;
	setp.eq.s32 	%p136, %r176, %r339;
	and.pred  	%p137, %p136, %p135;
	and.pred  	%p138, %p137, %p134;
	ld.local.u32 	%r179, [%rd2+132];
	setp.eq.s32 	%p139, %r179, %r339;
	and.pred  	%p140, %p138, %p139;
	@%p140 bra 	$L__BB1_157;
	ld.param.u32 	%r340, [_Z13EvaluateMovesPiiS_P17curandStateXORWOW_param_1];
	setp.eq.s32 	%p141, %r179, %r340;
	setp.eq.s32 	%p142, %r178, %r340;
	setp.eq.s32 	%p143, %r177, %r340;
	and.pred  	%p144, %p143, %p142;
	and.pred  	%p145, %p144, %p141;
	ld.local.u32 	%r180, [%rd2+136];
	setp.eq.s32 	%p146, %r180, %r340;
	and.pred  	%p147, %p145, %p146;
	@%p147 bra 	$L__BB1_157;
	ld.param.u32 	%r341, [_Z13EvaluateMovesPiiS_P17curandStateXORWOW_param_1];
	ld.local.u32 	%r38, [%rd2+140];
	setp.eq.s32 	%p148, %r38, %r341;
	ld.local.v2.u32 	{%r181, %r182}, [%rd2+144];
	setp.eq.s32 	%p149, %r181, %r341;
	and.pred  	%p150, %p148, %p149;
	setp.eq.s32 	%p151, %r182, %r341;
	and.pred  	%p152, %p150, %p151;
	ld.local.u32 	%r183, [%rd2+152];
	setp.eq.s32 	%p153, %r183, %r341;
	and.pred  	%p154, %p152, %p153;
	@%p154 bra 	$L__BB1_157;
	ld.param.u32 	%r342, [_Z13EvaluateMovesPiiS_P17curandStateXORWOW_param_1];
	setp.eq.s32 	%p155, %r183, %r342;
	setp.eq.s32 	%p156, %r182, %r342;
	setp.eq.s32 	%p157, %r181, %r342;
	and.pred  	%p158, %p157, %p156;
	and.pred  	%p159, %p158, %p155;
	ld.local.u32 	%r184, [%rd2+156];
	setp.eq.s32 	%p160, %r184, %r342;
	and.pred  	%p161, %p159, %p160;
	@%p161 bra 	$L__BB1_157;
	ld.param.u32 	%r343, [_Z13EvaluateMovesPiiS_P17curandStateXORWOW_param_1];
	setp.eq.s32 	%p162, %r184, %r343;
	setp.eq.s32 	%p163, %r183, %r343;
	setp.eq.s32 	%p164, %r182, %r343;
	and.pred  	%p165, %p164, %p163;
	and.pred  	%p166, %p165, %p162;
	ld.local.u32 	%r185, [%rd2+160];
	setp.eq.s32 	%p167, %r185, %r343;
	and.pred  	%p168, %p166, %p167;
	@%p168 bra 	$L__BB1_157;
	ld.param.u32 	%r344, [_Z13EvaluateMovesPiiS_P17curandStateXORWOW_param_1];
	setp.eq.s32 	%p169, %r185, %r344;
	setp.eq.s32 	%p170, %r184, %r344;
	setp.eq.s32 	%p171, %r183, %r344;
	and.pred  	%p172, %p171, %p170;
	and.pred  	%p173, %p172, %p169;
	ld.local.u32 	%r186, [%rd2+164];
	setp.eq.s32 	%p174, %r186, %r344;
	and.pred  	%p175, %p173, %p174;
	@%p175 bra 	$L__BB1_157;
	ld.param.u32 	%r345, [_Z13EvaluateMovesPiiS_P17curandStateXORWOW_param_1];
	setp.eq.s32 	%p176, %r24, %r345;
	setp.eq.s32 	%p177, %r161, %r345;
	setp.eq.s32 	%p178, %r10, %r345;
	setp.eq.s32 	%p179, %r148, %r345;
	and.pred  	%p180, %p179, %p178;
	and.pred  	%p181, %p180, %p177;
	and.pred  	%p182, %p181, %p176;
	@%p182 bra 	$L__BB1_157;
	ld.param.u32 	%r346, [_Z13EvaluateMovesPiiS_P17curandStateXORWOW_param_1];
	setp.eq.s32 	%p183, %r168, %r346;
	setp.eq.s32 	%p184, %r162, %r346;
	setp.eq.s32 	%p185, %r155, %r346;
	setp.eq.s32 	%p186, %r149, %r346;
	and.pred  	%p187, %p186, %p185;
	and.pred  	%p188, %p187, %p184;
	and.pred  	%p189, %p188, %p183;
	@%p189 bra 	$L__BB1_157;
	ld.param.u32 	%r347, [_Z13EvaluateMovesPiiS_P17curandStateXORWOW_param_1];
	setp.eq.s32 	%p190, %r169, %r347;
	setp.eq.s32 	%p191, %r163, %r347;
	setp.eq.s32 	%p192, %r156, %r347;
	setp.eq.s32 	%p193, %r150, %r347;
	and.pred  	%p194, %p193, %p192;
	and.pred  	%p195, %p194, %p191;
	and.pred  	%p196, %p195, %p190;
	@%p196 bra 	$L__BB1_157;
	ld.param.u32 	%r348, [_Z13EvaluateMovesPiiS_P17curandStateXORWOW_param_1];
	setp.eq.s32 	%p197, %r170, %r348;
	setp.eq.s32 	%p198, %r164, %r348;
	setp.eq.s32 	%p199, %r157, %r348;
	setp.eq.s32 	%p200, %r151, %r348;
	and.pred  	%p201, %p200, %p199;
	and.pred  	%p202, %p201, %p198;
	and.pred  	%p203, %p202, %p197;
	@%p203 bra 	$L__BB1_157;
	ld.param.u32 	%r349, [_Z13EvaluateMovesPiiS_P17curandStateXORWOW_param_1];
	setp.eq.s32 	%p204, %r171, %r349;
	setp.eq.s32 	%p205, %r165, %r349;
	setp.eq.s32 	%p206, %r158, %r349;
	setp.eq.s32 	%p207, %r152, %r349;
	and.pred  	%p208, %p207, %p206;
	and.pred  	%p209, %p208, %p205;
	and.pred  	%p210, %p209, %p204;
	@%p210 bra 	$L__BB1_157;
	ld.param.u32 	%r350, [_Z13EvaluateMovesPiiS_P17curandStateXORWOW_param_1];
	setp.eq.s32 	%p211, %r172, %r350;
	setp.eq.s32 	%p212, %r166, %r350;
	setp.eq.s32 	%p213, %r159, %r350;
	setp.eq.s32 	%p214, %r153, %r350;
	and.pred  	%p215, %p214, %p213;
	and.pred  	%p216, %p215, %p212;
	and.pred  	%p217, %p216, %p211;
	@%p217 bra 	$L__BB1_157;
	ld.param.u32 	%r351, [_Z13EvaluateMovesPiiS_P17curandStateXORWOW_param_1];
	setp.eq.s32 	%p218, %r173, %r351;
	setp.eq.s32 	%p219, %r167, %r351;
	setp.eq.s32 	%p220, %r160, %r351;
	setp.eq.s32 	%p221, %r154, %r351;
	and.pred  	%p222, %p221, %p220;
	and.pred  	%p223, %p222, %p219;
	and.pred  	%p224, %p223, %p218;
	@%p224 bra 	$L__BB1_157;
	ld.param.u32 	%r352, [_Z13EvaluateMovesPiiS_P17curandStateXORWOW_param_1];
	setp.eq.s32 	%p225, %r174, %r352;
	setp.eq.s32 	%p226, %r24, %r352;
	setp.eq.s32 	%p227, %r161, %r352;
	setp.eq.s32 	%p228, %r10, %r352;
	and.pred  	%p229, %p228, %p227;
	and.pred  	%p230, %p229, %p226;
	and.pred  	%p231, %p230, %p225;
	@%p231 bra 	$L__BB1_157;
	ld.param.u32 	%r353, [_Z13EvaluateMovesPiiS_P17curandStateXORWOW_param_1];
	setp.eq.s32 	%p232, %r175, %r353;
	setp.eq.s32 	%p233, %r168, %r353;
	setp.eq.s32 	%p234, %r162, %r353;
	setp.eq.s32 	%p235, %r155, %r353;
	and.pred  	%p236, %p235, %p234;
	and.pred  	%p237, %p236, %p233;
	and.pred  	%p238, %p237, %p232;
	@%p238 bra 	$L__BB1_157;
	ld.param.u32 	%r354, [_Z13EvaluateMovesPiiS_P17curandStateXORWOW_param_1];
	setp.eq.s32 	%p239, %r176, %r354;
	setp.eq.s32 	%p240, %r169, %r354;
	setp.eq.s32 	%p241, %r163, %r354;
	setp.eq.s32 	%p242, %r156, %r354;
	and.pred  	%p243, %p242, %p241;
	and.pred  	%p244, %p243, %p240;
	and.pred  	%p245, %p244, %p239;
	@%p245 bra 	$L__BB1_157;
	ld.param.u32 	%r355, [_Z13EvaluateMovesPiiS_P17curandStateXORWOW_param_1];
	setp.eq.s32 	%p246, %r177, %r355;
	setp.eq.s32 	%p247, %r170, %r355;
	setp.eq.s32 	%p248, %r164, %r355;
	setp.eq.s32 	%p249, %r157, %r355;
	and.pred  	%p250, %p249, %p248;
	and.pred  	%p251, %p250, %p247;
	and.pred  	%p252, %p251, %p246;
	@%p252 bra 	$L__BB1_157;
	ld.param.u32 	%r356, [_Z13EvaluateMovesPiiS_P17curandStateXORWOW_param_1];
	setp.eq.s32 	%p253, %r178, %r356;
	setp.eq.s32 	%p254, %r171, %r356;
	setp.eq.s32 	%p255, %r165, %r356;
	setp.eq.s32 	%p256, %r158, %r356;
	and.pred  	%p257, %p256, %p255;
	and.pred  	%p258, %p257, %p254;
	and.pred  	%p259, %p258, %p253;
	@%p259 bra 	$L__BB1_157;
	ld.param.u32 	%r357, [_Z13EvaluateMovesPiiS_P17curandStateXORWOW_param_1];
	setp.eq.s32 	%p260, %r179, %r357;
	setp.eq.s32 	%p261, %r172, %r357;
	setp.eq.s32 	%p262, %r166, %r357;
	setp.eq.s32 	%p263, %r159, %r357;
	and.pred  	%p264, %p263, %p262;
	and.pred  	%p265, %p264, %p261;
	and.pred  	%p266, %p265, %p260;
	@%p266 bra 	$L__BB1_157;
	ld.param.u32 	%r358, [_Z13EvaluateMovesPiiS_P17curandStateXORWOW_param_1];
	setp.eq.s32 	%p267, %r180, %r358;
	setp.eq.s32 	%p268, %r173, %r358;
	setp.eq.s32 	%p269, %r167, %r358;
	setp.eq.s32 	%p270, %r160, %r358;
	and.pred  	%p271, %p270, %p269;
	and.pred  	%p272, %p271, %p268;
	and.pred  	%p273, %p272, %p267;
	@%p273 bra 	$L__BB1_157;
	ld.param.u32 	%r359, [_Z13EvaluateMovesPiiS_P17curandStateXORWOW_param_1];
	setp.eq.s32 	%p274, %r38, %r359;
	setp.eq.s32 	%p275, %r174, %r359;
	setp.eq.s32 	%p276, %r24, %r359;
	setp.eq.s32 	%p277, %r161, %r359;
	and.pred  	%p278, %p277, %p276;
	and.pred  	%p279, %p278, %p275;
	and.pred  	%p280, %p279, %p274;
	@%p280 bra 	$L__BB1_157;
	ld.param.u32 	%r360, [_Z13EvaluateMovesPiiS_P17curandStateXORWOW_param_1];
	setp.eq.s32 	%p281, %r181, %r360;
	setp.eq.s32 	%p282, %r175, %r360;
	setp.eq.s32 	%p283, %r168, %r360;
	setp.eq.s32 	%p284, %r162, %r360;
	and.pred  	%p285, %p284, %p283;
	and.pred  	%p286, %p285, %p282;
	and.pred  	%p287, %p286, %p281;
	@%p287 bra 	$L__BB1_157;
	ld.param.u32 	%r361, [_Z13EvaluateMovesPiiS_P17curandStateXORWOW_param_1];
	setp.eq.s32 	%p288, %r182, %r361;
	setp.eq.s32 	%p289, %r176, %r361;
	setp.eq.s32 	%p290, %r169, %r361;
	setp.eq.s32 	%p291, %r163, %r361;
	and.pred  	%p292, %p291, %p290;
	and.pred  	%p293, %p292, %p289;
	and.pred  	%p294, %p293, %p288;
	@%p294 bra 	$L__BB1_157;
	ld.param.u32 	%r362, [_Z13EvaluateMovesPiiS_P17curandStateXORWOW_param_1];
	setp.eq.s32 	%p295, %r183, %r362;
	setp.eq.s32 	%p296, %r177, %r362;
	setp.eq.s32 	%p297, %r170, %r362;
	setp.eq.s32 	%p298, %r164, %r362;
	and.pred  	%p299, %p298, %p297;
	and.pred  	%p300, %p299, %p296;
	and.pred  	%p301, %p300, %p295;
	@%p301 bra 	$L__BB1_157;
	ld.param.u32 	%r363, [_Z13EvaluateMovesPiiS_P17curandStateXORWOW_param_1];
	setp.eq.s32 	%p302, %r184, %r363;
	setp.eq.s32 	%p303, %r178, %r363;
	setp.eq.s32 	%p304, %r171, %r363;
	setp.eq.s32 	%p305, %r165, %r363;
	and.pred  	%p306, %p305, %p304;
	and.pred  	%p307, %p306, %p303;
	and.pred  	%p308, %p307, %p302;
	@%p308 bra 	$L__BB1_157;
	ld.param.u32 	%r364, [_Z13EvaluateMovesPiiS_P17curandStateXORWOW_param_1];
	setp.eq.s32 	%p309, %r185, %r364;
	setp.eq.s32 	%p310, %r179, %r364;
	setp.eq.s32 	%p311, %r172, %r364;
	setp.eq.s32 	%p312, %r166, %r364;
	and.pred  	%p313, %p312, %p311;
	and.pred  	%p314, %p313, %p310;
	and.pred  	%p315, %p314, %p309;
	@%p315 bra 	$L__BB1_157;
	ld.param.u32 	%r365, [_Z13EvaluateMovesPiiS_P17curandStateXORWOW_param_1];
	setp.eq.s32 	%p316, %r186, %r365;
	setp.eq.s32 	%p317, %r180, %r365;
	setp.eq.s32 	%p318, %r173, %r365;
	setp.eq.s32 	%p319, %r167, %r365;
	and.pred  	%p320, %p319, %p318;
	and.pred  	%p321, %p320, %p317;
	and.pred  	%p322, %p321, %p316;
	@%p322 bra 	$L__BB1_157;
	ld.param.u32 	%r366, [_Z13EvaluateMovesPiiS_P17curandStateXORWOW_param_1];
	setp.eq.s32 	%p323, %r170, %r366;
	setp.eq.s32 	%p324, %r163, %r366;
	setp.eq.s32 	%p325, %r155, %r366;
	setp.eq.s32 	%p326, %r148, %r366;
	and.pred  	%p327, %p326, %p325;
	and.pred  	%p328, %p327, %p324;
	and.pred  	%p329, %p328, %p323;
	@%p329 bra 	$L__BB1_157;
	ld.param.u32 	%r367, [_Z13EvaluateMovesPiiS_P17curandStateXORWOW_param_1];
	setp.eq.s32 	%p330, %r171, %r367;
	setp.eq.s32 	%p331, %r164, %r367;
	setp.eq.s32 	%p332, %r156, %r367;
	setp.eq.s32 	%p333, %r149, %r367;
	and.pred  	%p334, %p333, %p332;
	and.pred  	%p335, %p334, %p331;
	and.pred  	%p336, %p335, %p330;
	@%p336 bra 	$L__BB1_157;
	ld.param.u32 	%r368, [_Z13EvaluateMovesPiiS_P17curandStateXORWOW_param_1];
	setp.eq.s32 	%p337, %r172, %r368;
	setp.eq.s32 	%p338, %r165, %r368;
	setp.eq.s32 	%p339, %r157, %r368;
	setp.eq.s32 	%p340, %r150, %r368;
	and.pred  	%p341, %p340, %p339;
	and.pred  	%p342, %p341, %p338;
	and.pred  	%p343, %p342, %p337;
	@%p343 bra 	$L__BB1_157;
	ld.param.u32 	%r369, [_Z13EvaluateMovesPiiS_P17curandStateXORWOW_param_1];
	setp.eq.s32 	%p344, %r173, %r369;
	setp.eq.s32 	%p345, %r166, %r369;
	setp.eq.s32 	%p346, %r158, %r369;
	setp.eq.s32 	%p347, %r151, %r369;
	and.pred  	%p348, %p347, %p346;
	and.pred  	%p349, %p348, %p345;
	and.pred  	%p350, %p349, %p344;
	@%p350 bra 	$L__BB1_157;
	ld.param.u32 	%r370, [_Z13EvaluateMovesPiiS_P17curandStateXORWOW_param_1];
	setp.eq.s32 	%p351, %r177, %r370;
	setp.eq.s32 	%p352, %r169, %r370;
	setp.eq.s32 	%p353, %r162, %r370;
	setp.eq.s32 	%p354, %r10, %r370;
	and.pred  	%p355, %p354, %p353;
	and.pred  	%p356, %p355, %p352;
	and.pred  	%p357, %p356, %p351;
	@%p357 bra 	$L__BB1_157;
	ld.param.u32 	%r371, [_Z13EvaluateMovesPiiS_P17curandStateXORWOW_param_1];
	setp.eq.s32 	%p358, %r178, %r371;
	setp.eq.s32 	%p359, %r170, %r371;
	setp.eq.s32 	%p360, %r163, %r371;
	setp.eq.s32 	%p361, %r155, %r371;
	and.pred  	%p362, %p361, %p360;
	and.pred  	%p363, %p362, %p359;
	and.pred  	%p364, %p363, %p358;
	@%p364 bra 	$L__BB1_157;
	ld.param.u32 	%r372, [_Z13EvaluateMovesPiiS_P17curandStateXORWOW_param_1];
	setp.eq.s32 	%p365, %r179, %r372;
	setp.eq.s32 	%p366, %r171, %r372;
	setp.eq.s32 	%p367, %r164, %r372;
	setp.eq.s32 	%p368, %r156, %r372;
	and.pred  	%p369, %p368, %p367;
	and.pred  	%p370, %p369, %p366;
	and.pred  	%p371, %p370, %p365;
	@%p371 bra 	$L__BB1_157;
	ld.param.u32 	%r373, [_Z13EvaluateMovesPiiS_P17curandStateXORWOW_param_1];
	setp.eq.s32 	%p372, %r180, %r373;
	setp.eq.s32 	%p373, %r172, %r373;
	setp.eq.s32 	%p374, %r165, %r373;
	setp.eq.s32 	%p375, %r157, %r373;
	and.pred  	%p376, %p375, %p374;
	and.pred  	%p377, %p376, %p373;
	and.pred  	%p378, %p377, %p372;
	@%p378 bra 	$L__BB1_157;
	ld.param.u32 	%r374, [_Z13EvaluateMovesPiiS_P17curandStateXORWOW_param_1];
	setp.eq.s32 	%p379, %r183, %r374;
	setp.eq.s32 	%p380, %r176, %r374;
	setp.eq.s32 	%p381, %r168, %r374;
	setp.eq.s32 	%p382, %r161, %r374;
	and.pred  	%p383, %p382, %p381;
	and.pred  	%p384, %p383, %p380;
	and.pred  	%p385, %p384, %p379;
	@%p385 bra 	$L__BB1_157;
	ld.param.u32 	%r375, [_Z13EvaluateMovesPiiS_P17curandStateXORWOW_param_1];
	setp.eq.s32 	%p386, %r184, %r375;
	setp.eq.s32 	%p387, %r177, %r375;
	setp.eq.s32 	%p388, %r169, %r375;
	setp.eq.s32 	%p389, %r162, %r375;
	and.pred  	%p390, %p389, %p388;
	and.pred  	%p391, %p390, %p387;
	and.pred  	%p392, %p391, %p386;
	@%p392 bra 	$L__BB1_157;
	ld.param.u32 	%r376, [_Z13EvaluateMovesPiiS_P17curandStateXORWOW_param_1];
	setp.eq.s32 	%p393, %r185, %r376;
	setp.eq.s32 	%p394, %r178, %r376;
	setp.eq.s32 	%p395, %r170, %r376;
	setp.eq.s32 	%p396, %r163, %r376;
	and.pred  	%p397, %p396, %p395;
	and.pred  	%p398, %p397, %p394;
	and.pred  	%p399, %p398, %p393;
	@%p399 bra 	$L__BB1_157;
	ld.param.u32 	%r377, [_Z13EvaluateMovesPiiS_P17curandStateXORWOW_param_1];
	setp.eq.s32 	%p400, %r186, %r377;
	setp.eq.s32 	%p401, %r179, %r377;
	setp.eq.s32 	%p402, %r171, %r377;
	setp.eq.s32 	%p403, %r164, %r377;
	and.pred  	%p404, %p403, %p402;
	and.pred  	%p405, %p404, %p401;
	and.pred  	%p406, %p405, %p400;
	@%p406 bra 	$L__BB1_157;
	ld.param.u32 	%r378, [_Z13EvaluateMovesPiiS_P17curandStateXORWOW_param_1];
	setp.eq.s32 	%p407, %r24, %r378;
	setp.eq.s32 	%p408, %r162, %r378;
	setp.eq.s32 	%p409, %r156, %r378;
	setp.eq.s32 	%p410, %r151, %r378;
	and.pred  	%p411, %p407, %p408;
	and.pred  	%p412, %p411, %p409;
	and.pred  	%p413, %p412, %p410;
	@%p413 bra 	$L__BB1_157;
	ld.param.u32 	%r379, [_Z13EvaluateMovesPiiS_P17curandStateXORWOW_param_1];
	setp.eq.s32 	%p414, %r168, %r379;
	setp.eq.s32 	%p415, %r163, %r379;
	setp.eq.s32 	%p416, %r157, %r379;
	setp.eq.s32 	%p417, %r152, %r379;
	and.pred  	%p418, %p414, %p415;
	and.pred  	%p419, %p418, %p416;
	and.pred  	%p420, %p419, %p417;
	@%p420 bra 	$L__BB1_157;
	ld.param.u32 	%r380, [_Z13EvaluateMovesPiiS_P17curandStateXORWOW_param_1];
	setp.eq.s32 	%p421, %r169, %r380;
	setp.eq.s32 	%p422, %r164, %r380;
	setp.eq.s32 	%p423, %r158, %r380;
	setp.eq.s32 	%p424, %r153, %r380;
	and.pred  	%p425, %p421, %p422;
	and.pred  	%p426, %p425, %p423;
	and.pred  	%p427, %p426, %p424;
	@%p427 bra 	$L__BB1_157;
	ld.param.u32 	%r381, [_Z13EvaluateMovesPiiS_P17curandStateXORWOW_param_1];
	setp.eq.s32 	%p428, %r170, %r381;
	setp.eq.s32 	%p429, %r165, %r381;
	setp.eq.s32 	%p430, %r159, %r381;
	setp.eq.s32 	%p431, %r154, %r381;
	and.pred  	%p432, %p428, %p429;
	and.pred  	%p433, %p432, %p430;
	and.pred  	%p434, %p433, %p431;
	@%p434 bra 	$L__BB1_157;
	ld.param.u32 	%r382, [_Z13EvaluateMovesPiiS_P17curandStateXORWOW_param_1];
	setp.eq.s32 	%p435, %r174, %r382;
	setp.eq.s32 	%p436, %r168, %r382;
	setp.eq.s32 	%p437, %r163, %r382;
	setp.eq.s32 	%p438, %r157, %r382;
	and.pred  	%p439, %p435, %p436;
	and.pred  	%p440, %p439, %p437;
	and.pred  	%p441, %p440, %p438;
	@%p441 bra 	$L__BB1_157;
	ld.param.u32 	%r383, [_Z13EvaluateMovesPiiS_P17curandStateXORWOW_param_1];
	setp.eq.s32 	%p442, %r175, %r383;
	setp.eq.s32 	%p443, %r169, %r383;
	setp.eq.s32 	%p444, %r164, %r383;
	setp.eq.s32 	%p445, %r158, %r383;
	and.pred  	%p446, %p442, %p443;
	and.pred  	%p447, %p446, %p444;
	and.pred  	%p448, %p447, %p445;
	@%p448 bra 	$L__BB1_157;
	ld.param.u32 	%r384, [_Z13EvaluateMovesPiiS_P17curandStateXORWOW_param_1];
	setp.eq.s32 	%p449, %r176, %r384;
	setp.eq.s32 	%p450, %r170, %r384;
	setp.eq.s32 	%p451, %r165, %r384;
	setp.eq.s32 	%p452, %r159, %r384;
	and.pred  	%p453, %p449, %p450;
	and.pred  	%p454, %p453, %p451;
	and.pred  	%p455, %p454, %p452;
	@%p455 bra 	$L__BB1_157;
	ld.param.u32 	%r385, [_Z13EvaluateMovesPiiS_P17curandStateXORWOW_param_1];
	setp.eq.s32 	%p456, %r177, %r385;
	setp.eq.s32 	%p457, %r171, %r385;
	setp.eq.s32 	%p458, %r166, %r385;
	setp.eq.s32 	%p459, %r160, %r385;
	and.pred  	%p460, %p456, %p457;
	and.pred  	%p461, %p460, %p458;
	and.pred  	%p462, %p461, %p459;
	@%p462 bra 	$L__BB1_157;
	ld.param.u32 	%r386, [_Z13EvaluateMovesPiiS_P17curandStateXORWOW_param_1];
	setp.eq.s32 	%p463, %r38, %r386;
	setp.eq.s32 	%p464, %r175, %r386;
	setp.eq.s32 	%p465, %r169, %r386;
	setp.eq.s32 	%p466, %r164, %r386;
	and.pred  	%p467, %p463, %p464;
	and.pred  	%p468, %p467, %p465;
	and.pred  	%p469, %p468, %p466;
	@%p469 bra 	$L__BB1_157;
	ld.param.u32 	%r387, [_Z13EvaluateMovesPiiS_P17curandStateXORWOW_param_1];
	setp.eq.s32 	%p470, %r181, %r387;
	setp.eq.s32 	%p471, %r176, %r387;
	setp.eq.s32 	%p472, %r170, %r387;
	setp.eq.s32 	%p473, %r165, %r387;
	and.pred  	%p474, %p470, %p471;
	and.pred  	%p475, %p474, %p472;
	and.pred  	%p476, %p475, %p473;
	@%p476 bra 	$L__BB1_157;
	ld.param.u32 	%r388, [_Z13EvaluateMovesPiiS_P17curandStateXORWOW_param_1];
	setp.eq.s32 	%p477, %r182, %r388;
	setp.eq.s32 	%p478, %r177, %r388;
	setp.eq.s32 	%p479, %r171, %r388;
	setp.eq.s32 	%p480, %r166, %r388;
	and.pred  	%p481, %p477, %p478;
	and.pred  	%p482, %p481, %p479;
	and.pred  	%p483, %p482, %p480;
	@%p483 bra 	$L__BB1_157;
	ld.param.u32 	%r389, [_Z13EvaluateMovesPiiS_P17curandStateXORWOW_param_1];
	setp.eq.s32 	%p484, %r183, %r389;
	setp.eq.s32 	%p485, %r178, %r389;
	setp.eq.s32 	%p486, %r172, %r389;
	setp.eq.s32 	%p487, %r167, %r389;
	and.pred  	%p488, %p484, %p485;
	and.pred  	%p489, %p488, %p486;
	and.pred  	%p490, %p489, %p487;
	@%p490 bra 	$L__BB1_157;
	mov.b32 	%r422, 0;
$L__BB1_78:
	mul.wide.u32 	%rd16, %r422, 4;
	add.s64 	%rd4, %rd2, %rd16;
	ld.local.u32 	%r189, [%rd4+140];
	setp.eq.s32 	%p491, %r189, 0;
	mov.b32 	%r423, 35;
	@%p491 bra 	$L__BB1_84;
	ld.local.u32 	%r191, [%rd4+112];
	setp.eq.s32 	%p492, %r191, 0;
	mov.b32 	%r423, 28;
	@%p492 bra 	$L__BB1_84;
	ld.local.u32 	%r193, [%rd4+84];
	setp.eq.s32 	%p493, %r193, 0;
	mov.b32 	%r423, 21;
	@%p493 bra 	$L__BB1_84;
	ld.local.u32 	%r195, [%rd4+56];
	setp.eq.s32 	%p494, %r195, 0;
	mov.b32 	%r423, 14;
	@%p494 bra 	$L__BB1_84;
	ld.local.u32 	%r197, [%rd4+28];
	setp.eq.s32 	%p495, %r197, 0;
	mov.b32 	%r423, 7;
	@%p495 bra 	$L__BB1_84;
	ld.local.u32 	%r199, [%rd4];
	setp.ne.s32 	%p496, %r199, 0;
	mov.b32 	%r423, 0;
	@%p496 bra 	$L__BB1_154;
$L__BB1_84:
	ld.param.u32 	%r390, [_Z13EvaluateMovesPiiS_P17curandStateXORWOW_param_1];
	mul.wide.u32 	%rd17, %r423, 4;
	add.s64 	%rd5, %rd4, %rd17;
	setp.eq.s32 	%p497, %r390, 1;
	selp.b32 	%r200, 2, 1, %p497;
	st.local.u32 	[%rd5], %r200;
	ld.local.v2.u32 	{%r201, %r202}, [%rd2];
	setp.eq.s32 	%p498, %r201, %r200;
	setp.eq.s32 	%p499, %r202, %r200;
	and.pred  	%p500, %p498, %p499;
	ld.local.v2.u32 	{%r203, %r204}, [%rd2+8];
	setp.eq.s32 	%p501, %r203, %r200;
	and.pred  	%p502, %p500, %p501;
	setp.eq.s32 	%p503, %r204, %r200;
	and.pred  	%p504, %p502, %p503;
	@%p504 bra 	$L__BB1_158;
	setp.eq.s32 	%p505, %r204, %r200;
	setp.eq.s32 	%p506, %r203, %r200;
	setp.eq.s32 	%p507, %r202, %r200;
	and.pred  	%p508, %p507, %p506;
	and.pred  	%p509, %p508, %p505;
	ld.local.u32 	%r205, [%rd2+16];
	setp.eq.s32 	%p510, %r205, %r200;
	and.pred  	%p511, %p509, %p510;
	@%p511 bra 	$L__BB1_158;
	setp.eq.s32 	%p512, %r205, %r200;
	setp.eq.s32 	%p513, %r204, %r200;
	setp.eq.s32 	%p514, %r203, %r200;
	and.pred  	%p515, %p514, %p513;
	and.pred  	%p516, %p515, %p512;
	ld.local.u32 	%r206, [%rd2+20];
	setp.eq.s32 	%p517, %r206, %r200;
	and.pred  	%p518, %p516, %p517;
	@%p518 bra 	$L__BB1_158;
	setp.eq.s32 	%p519, %r206, %r200;
	setp.eq.s32 	%p520, %r205, %r200;
	setp.eq.s32 	%p521, %r204, %r200;
	and.pred  	%p522, %p521, %p520;
	and.pred  	%p523, %p522, %p519;
	ld.local.u32 	%r207, [%rd2+24];
	setp.eq.s32 	%p524, %r207, %r200;
	and.pred  	%p525, %p523, %p524;
	@%p525 bra 	$L__BB1_158;
	ld.local.u32 	%r55, [%rd2+28];
	setp.eq.s32 	%p526, %r55, %r200;
	ld.local.v2.u32 	{%r208, %r209}, [%rd2+32];
	setp.eq.s32 	%p527, %r208, %r200;
	and.pred  	%p528, %p526, %p527;
	setp.eq.s32 	%p529, %r209, %r200;
	and.pred  	%p530, %p528, %p529;
	ld.local.u32 	%r210, [%rd2+40];
	setp.eq.s32 	%p531, %r210, %r200;
	and.pred  	%p532, %p530, %p531;
	@%p532 bra 	$L__BB1_158;
	setp.eq.s32 	%p533, %r210, %r200;
	setp.eq.s32 	%p534, %r209, %r200;
	setp.eq.s32 	%p535, %r208, %r200;
	and.pred  	%p536, %p535, %p534;
	and.pred  	%p537, %p536, %p533;
	ld.local.u32 	%r211, [%rd2+44];
	setp.eq.s32 	%p538, %r211, %r200;
	and.pred  	%p539, %p537, %p538;
	@%p539 bra 	$L__BB1_158;
	setp.eq.s32 	%p540, %r211, %r200;
	setp.eq.s32 	%p541, %r210, %r200;
	setp.eq.s32 	%p542, %r209, %r200;
	and.pred  	%p543, %p542, %p541;
	and.pred  	%p544, %p543, %p540;
	ld.local.u32 	%r212, [%rd2+48];
	setp.eq.s32 	%p545, %r212, %r200;
	and.pred  	%p546, %p544, %p545;
	@%p546 bra 	$L__BB1_158;
	setp.eq.s32 	%p547, %r212, %r200;
	setp.eq.s32 	%p548, %r211, %r200;
	setp.eq.s32 	%p549, %r210, %r200;
	and.pred  	%p550, %p549, %p548;
	and.pred  	%p551, %p550, %p547;
	ld.local.u32 	%r213, [%rd2+52];
	setp.eq.s32 	%p552, %r213, %r200;
	and.pred  	%p553, %p551, %p552;
	@%p553 bra 	$L__BB1_158;
	ld.local.v2.u32 	{%r214, %r215}, [%rd2+56];
	setp.eq.s32 	%p554, %r214, %r200;
	setp.eq.s32 	%p555, %r215, %r200;
	and.pred  	%p556, %p554, %p555;
	ld.local.v2.u32 	{%r216, %r217}, [%rd2+64];
	setp.eq.s32 	%p557, %r216, %r200;
	and.pred  	%p558, %p556, %p557;
	setp.eq.s32 	%p559, %r217, %r200;
	and.pred  	%p560, %p558, %p559;
	@%p560 bra 	$L__BB1_158;
	setp.eq.s32 	%p561, %r217, %r200;
	setp.eq.s32 	%p562, %r216, %r200;
	setp.eq.s32 	%p563, %r215, %r200;
	and.pred  	%p564, %p563, %p562;
	and.pred  	%p565, %p564, %p561;
	ld.local.u32 	%r218, [%rd2+72];
	setp.eq.s32 	%p566, %r218, %r200;
	and.pred  	%p567, %p565, %p566;
	@%p567 bra 	$L__BB1_158;
	setp.eq.s32 	%p568, %r218, %r200;
	setp.eq.s32 	%p569, %r217, %r200;
	setp.eq.s32 	%p570, %r216, %r200;
	and.pred  	%p571, %p570, %p569;
	and.pred  	%p572, %p571, %p568;
	ld.local.u32 	%r219, [%rd2+76];
	setp.eq.s32 	%p573, %r219, %r200;
	and.pred  	%p574, %p572, %p573;
	@%p574 bra 	$L__BB1_158;
	setp.eq.s32 	%p575, %r219, %r200;
	setp.eq.s32 	%p576, %r218, %r200;
	setp.eq.s32 	%p577, %r217, %r200;
	and.pred  	%p578, %p577, %p576;
	and.pred  	%p579, %p578, %p575;
	ld.local.u32 	%r220, [%rd2+80];
	setp.eq.s32 	%p580, %r220, %r200;
	and.pred  	%p581, %p579, %p580;
	@%p581 bra 	$L__BB1_158;
	ld.local.u32 	%r69, [%rd2+84];
	setp.eq.s32 	%p582, %r69, %r200;
	ld.local.v2.u32 	{%r221, %r222}, [%rd2+88];
	setp.eq.s32 	%p583, %r221, %r200;
	and.pred  	%p584, %p582, %p583;
	setp.eq.s32 	%p585, %r222, %r200;
	and.pred  	%p586, %p584, %p585;
	ld.local.u32 	%r223, [%rd2+96];
	setp.eq.s32 	%p587, %r223, %r200;
	and.pred  	%p588, %p586, %p587;
	@%p588 bra 	$L__BB1_158;
	and.pred  	%p592, %p583, %p585;
	and.pred  	%p593, %p592, %p587;
	ld.local.u32 	%r224, [%rd2+100];
	setp.eq.s32 	%p594, %r224, %r200;
	and.pred  	%p595, %p593, %p594;
	@%p595 bra 	$L__BB1_158;
	setp.eq.s32 	%p597, %r223, %r200;
	setp.eq.s32 	%p598, %r222, %r200;
	and.pred  	%p599, %p598, %p597;
	and.pred  	%p600, %p599, %p594;
	ld.local.u32 	%r225, [%rd2+104];
	setp.eq.s32 	%p601, %r225, %r200;
	and.pred  	%p602, %p600, %p601;
	@%p602 bra 	$L__BB1_158;
	and.pred  	%p606, %p597, %p594;
	and.pred  	%p607, %p606, %p601;
	ld.local.u32 	%r226, [%rd2+108];
	setp.eq.s32 	%p608, %r226, %r200;
	and.pred  	%p609, %p607, %p608;
	@%p609 bra 	$L__BB1_158;
	ld.local.v2.u32 	{%r227, %r228}, [%rd2+112];
	setp.eq.s32 	%p610, %r227, %r200;
	setp.eq.s32 	%p611, %r228, %r200;
	and.pred  	%p612, %p610, %p611;
	ld.local.v2.u32 	{%r229, %r230}, [%rd2+120];
	setp.eq.s32 	%p613, %r229, %r200;
	and.pred  	%p614, %p612, %p613;
	setp.eq.s32 	%p615, %r230, %r200;
	and.pred  	%p616, %p614, %p615;
	@%p616 bra 	$L__BB1_158;
	and.pred  	%p620, %p611, %p613;
	and.pred  	%p621, %p620, %p615;
	ld.local.u32 	%r231, [%rd2+128];
	setp.eq.s32 	%p622, %r231, %r200;
	and.pred  	%p623, %p621, %p622;
	@%p623 bra 	$L__BB1_158;
	setp.eq.s32 	%p625, %r230, %r200;
	setp.eq.s32 	%p626, %r229, %r200;
	and.pred  	%p627, %p626, %p625;
	and.pred  	%p628, %p627, %p622;
	ld.local.u32 	%r232, [%rd2+132];
	setp.eq.s32 	%p629, %r232, %r200;
	and.pred  	%p630, %p628, %p629;
	@%p630 bra 	$L__BB1_158;
	and.pred  	%p634, %p625, %p622;
	and.pred  	%p635, %p634, %p629;
	ld.local.u32 	%r233, [%rd2+136];
	setp.eq.s32 	%p636, %r233, %r200;
	and.pred  	%p637, %p635, %p636;
	@%p637 bra 	$L__BB1_158;
	ld.param.u32 	%r391, [_Z13EvaluateMovesPiiS_P17curandStateXORWOW_param_1];
	ld.local.u32 	%r83, [%rd2+140];
	setp.eq.s32 	%p638, %r391, 1;
	selp.b32 	%r234, 2, 1, %p638;
	setp.eq.s32 	%p639, %r83, %r234;
	ld.local.v2.u32 	{%r236, %r237}, [%rd2+144];
	setp.eq.s32 	%p640, %r236, %r234;
	and.pred  	%p641, %p639, %p640;
	setp.eq.s32 	%p642, %r237, %r234;
	and.pred  	%p643, %p641, %p642;
	ld.local.u32 	%r238, [%rd2+152];
	setp.eq.s32 	%p644, %r238, %r234;
	and.pred  	%p645, %p643, %p644;
	@%p645 bra 	$L__BB1_158;
	ld.param.u32 	%r392, [_Z13EvaluateMovesPiiS_P17curandStateXORWOW_param_1];
	setp.eq.s32 	%p646, %r392, 1;
	selp.b32 	%r239, 2, 1, %p646;
	setp.eq.s32 	%p647, %r238, %r239;
	setp.eq.s32 	%p648, %r237, %r239;
	setp.eq.s32 	%p649, %r236, %r239;
	and.pred  	%p650, %p649, %p648;
	and.pred  	%p651, %p650, %p647;
	ld.local.u32 	%r241, [%rd2+156];
	setp.eq.s32 	%p652, %r241, %r239;
	and.pred  	%p653, %p651, %p652;
	@%p653 bra 	$L__BB1_158;
	ld.param.u32 	%r393, [_Z13EvaluateMovesPiiS_P17curandStateXORWOW_param_1];
	setp.eq.s32 	%p654, %r393, 1;
	selp.b32 	%r242, 2, 1, %p654;
	setp.eq.s32 	%p655, %r241, %r242;
	setp.eq.s32 	%p656, %r238, %r242;
	setp.eq.s32 	%p657, %r237, %r242;
	and.pred  	%p658, %p657, %p656;
	and.pred  	%p659, %p658, %p655;
	ld.local.u32 	%r244, [%rd2+160];
	setp.eq.s32 	%p660, %r244, %r242;
	and.pred  	%p661, %p659, %p660;
	@%p661 bra 	$L__BB1_158;
	ld.param.u32 	%r394, [_Z13EvaluateMovesPiiS_P17curandStateXORWOW_param_1];
	setp.eq.s32 	%p662, %r394, 1;
	selp.b32 	%r245, 2, 1, %p662;
	setp.eq.s32 	%p663, %r244, %r245;
	setp.eq.s32 	%p664, %r241, %r245;
	setp.eq.s32 	%p665, %r238, %r245;
	and.pred  	%p666, %p665, %p664;
	and.pred  	%p667, %p666, %p663;
	ld.local.u32 	%r247, [%rd2+164];
	setp.eq.s32 	%p668, %r247, %r245;
	and.pred  	%p669, %p667, %p668;
	@%p669 bra 	$L__BB1_158;
	ld.param.u32 	%r395, [_Z13EvaluateMovesPiiS_P17curandStateXORWOW_param_1];
	setp.eq.s32 	%p670, %r395, 1;
	selp.b32 	%r248, 2, 1, %p670;
	setp.eq.s32 	%p671, %r69, %r248;
	setp.eq.s32 	%p672, %r214, %r248;
	setp.eq.s32 	%p673, %r55, %r248;
	setp.eq.s32 	%p674, %r201, %r248;
	and.pred  	%p675, %p674, %p673;
	and.pred  	%p676, %p675, %p672;
	and.pred  	%p677, %p676, %p671;
	@%p677 bra 	$L__BB1_158;
	ld.param.u32 	%r396, [_Z13EvaluateMovesPiiS_P17curandStateXORWOW_param_1];
	setp.eq.s32 	%p678, %r396, 1;
	selp.b32 	%r249, 2, 1, %p678;
	setp.eq.s32 	%p679, %r221, %r249;
	setp.eq.s32 	%p680, %r215, %r249;
	setp.eq.s32 	%p681, %r208, %r249;
	setp.eq.s32 	%p682, %r202, %r249;
	and.pred  	%p683, %p682, %p681;
	and.pred  	%p684, %p683, %p680;
	and.pred  	%p685, %p684, %p679;
	@%p685 bra 	$L__BB1_158;
	ld.param.u32 	%r397, [_Z13EvaluateMovesPiiS_P17curandStateXORWOW_param_1];
	setp.eq.s32 	%p686, %r397, 1;
	selp.b32 	%r251, 2, 1, %p686;
	setp.eq.s32 	%p687, %r222, %r251;
	setp.eq.s32 	%p688, %r216, %r251;
	setp.eq.s32 	%p689, %r209, %r251;
	setp.eq.s32 	%p690, %r203, %r251;
	and.pred  	%p691, %p690, %p689;
	and.pred  	%p692, %p691, %p688;
	and.pred  	%p693, %p692, %p687;
	@%p693 bra 	$L__BB1_158;
	ld.param.u32 	%r398, [_Z13EvaluateMovesPiiS_P17curandStateXORWOW_param_1];
	setp.eq.s32 	%p694, %r398, 1;
	selp.b32 	%r253, 2, 1, %p694;
	setp.eq.s32 	%p695, %r223, %r253;
	setp.eq.s32 	%p696, %r217, %r253;
	setp.eq.s32 	%p697, %r210, %r253;
	setp.eq.s32 	%p698, %r204, %r253;
	and.pred  	%p699, %p698, %p697;
	and.pred  	%p700, %p699, %p696;
	and.pred  	%p701, %p700, %p695;
	@%p701 bra 	$L__BB1_158;
	ld.param.u32 	%r399, [_Z13EvaluateMovesPiiS_P17curandStateXORWOW_param_1];
	setp.eq.s32 	%p702, %r399, 1;
	selp.b32 	%r255, 2, 1, %p702;
	setp.eq.s32 	%p703, %r224, %r255;
	setp.eq.s32 	%p704, %r218, %r255;
	setp.eq.s32 	%p705, %r211, %r255;
	setp.eq.s32 	%p706, %r205, %r255;
	and.pred  	%p707, %p706, %p705;
	and.pred  	%p708, %p707, %p704;
	and.pred  	%p709, %p708, %p703;
	@%p709 bra 	$L__BB1_158;
	ld.param.u32 	%r400, [_Z13EvaluateMovesPiiS_P17curandStateXORWOW_param_1];
	setp.eq.s32 	%p710, %r400, 1;
	selp.b32 	%r257, 2, 1, %p710;
	setp.eq.s32 	%p711, %r225, %r257;
	setp.eq.s32 	%p712, %r219, %r257;
	setp.eq.s32 	%p713, %r212, %r257;
	setp.eq.s32 	%p714, %r206, %r257;
	and.pred  	%p715, %p714, %p713;
	and.pred  	%p716, %p715, %p712;
	and.pred  	%p717, %p716, %p711;
	@%p717 bra 	$L__BB1_158;
	ld.param.u32 	%r401, [_Z13EvaluateMovesPiiS_P17curandStateXORWOW_param_1];
	setp.eq.s32 	%p718, %r401, 1;
	selp.b32 	%r259, 2, 1, %p718;
	setp.eq.s32 	%p719, %r226, %r259;
	setp.eq.s32 	%p720, %r220, %r259;
	setp.eq.s32 	%p721, %r213, %r259;
	setp.eq.s32 	%p722, %r207, %r259;
	and.pred  	%p723, %p722, %p721;
	and.pred  	%p724, %p723, %p720;
	and.pred  	%p725, %p724, %p719;
	@%p725 bra 	$L__BB1_158;
	ld.param.u32 	%r402, [_Z13EvaluateMovesPiiS_P17curandStateXORWOW_param_1];
	setp.eq.s32 	%p726, %r402, 1;
	selp.b32 	%r261, 2, 1, %p726;
	setp.eq.s32 	%p727, %r227, %r261;
	setp.eq.s32 	%p728, %r69, %r261;
	setp.eq.s32 	%p729, %r214, %r261;
	setp.eq.s32 	%p730, %r55, %r261;
	and.pred  	%p731, %p730, %p729;
	and.pred  	%p732, %p731, %p728;
	and.pred  	%p733, %p732, %p727;
	@%p733 bra 	$L__BB1_158;
	ld.param.u32 	%r403, [_Z13EvaluateMovesPiiS_P17curandStateXORWOW_param_1];
	setp.eq.s32 	%p734, %r403, 1;
	selp.b32 	%r262, 2, 1, %p734;
	setp.eq.s32 	%p735, %r228, %r262;
	setp.eq.s32 	%p736, %r221, %r262;
	setp.eq.s32 	%p737, %r215, %r262;
	setp.eq.s32 	%p738, %r208, %r262;
	and.pred  	%p739, %p738, %p737;
	and.pred  	%p740, %p739, %p736;
	and.pred  	%p741, %p740, %p735;
	@%p741 bra 	$L__BB1_158;
	ld.param.u32 	%r404, [_Z13EvaluateMovesPiiS_P17curandStateXORWOW_param_1];
	setp.eq.s32 	%p742, %r404, 1;
	selp.b32 	%r264, 2, 1, %p742;
	setp.eq.s32 	%p743, %r229, %r264;
	setp.eq.s32 	%p744, %r222, %r264;
	setp.eq.s32 	%p745, %r216, %r264;
	setp.eq.s32 	%p746, %r209, %r264;
	and.pred  	%p747, %p746, %p745;
	and.pred  	%p748, %p747, %p744;
	and.pred  	%p749, %p748, %p743;
	@%p749 bra 	$L__BB1_158;
	ld.param.u32 	%r405, [_Z13EvaluateMovesPiiS_P17curandStateXORWOW_param_1];
	setp.eq.s32 	%p750, %r405, 1;
	selp.b32 	%r266, 2, 1, %p750;
	setp.eq.s32 	%p751, %r230, %r266;
	setp.eq.s32 	%p752, %r223, %r266;
	setp.eq.s32 	%p753, %r217, %r266;
	setp.eq.s32 	%p754, %r210, %r266;
	and.pred  	%p755, %p754, %p753;
	and.pred  	%p756, %p755, %p752;
	and.pred  	%p757, %p756, %p751;
	@%p757 bra 	$L__BB1_158;
	ld.param.u32 	%r406, [_Z13EvaluateMovesPiiS_P17curandStateXORWOW_param_1];
	setp.eq.s32 	%p758, %r406, 1;
	selp.b32 	%r268, 2, 1, %p758;
	setp.eq.s32 	%p759, %r231, %r268;
	setp.eq.s32 	%p760, %r224, %r268;
	setp.eq.s32 	%p761, %r218, %r268;
	setp.eq.s32 	%p762, %r211, %r268;
	and.pred  	%p763, %p762, %p761;
	and.pred  	%p764, %p763, %p760;
	and.pred  	%p765, %p764, %p759;
	@%p765 bra 	$L__BB1_158;
	ld.param.u32 	%r407, [_Z13EvaluateMovesPiiS_P17curandStateXORWOW_param_1];
	setp.eq.s32 	%p766, %r407, 1;
	selp.b32 	%r270, 2, 1, %p766;
	setp.eq.s32 	%p767, %r232, %r270;
	setp.eq.s32 	%p768, %r225, %r270;
	setp.eq.s32 	%p769, %r219, %r270;
	setp.eq.s32 	%p770, %r212, %r270;
	and.pred  	%p771, %p770, %p769;
	and.pred  	%p772, %p771, %p768;
	and.pred  	%p773, %p772, %p767;
	@%p773 bra 	$L__BB1_158;
	ld.param.u32 	%r408, [_Z13EvaluateMovesPiiS_P17curandStateXORWOW_param_1];
	setp.eq.s32 	%p774, %r408, 1;
	selp.b32 	%r272, 2, 1, %p774;
	setp.eq.s32 	%p775, %r233, %r272;
	setp.eq.s32 	%p776, %r226, %r272;
	setp.eq.s32 	%p777, %r220, %r272;
	setp.eq.s32 	%p778, %r213, %r272;
	and.pred  	%p779, %p778, %p777;
	and.pred  	%p780, %p779, %p776;
	and.pred  	%p781, %p780, %p775;
	@%p781 bra 	$L__BB1_158;
	ld.param.u32 	%r409, [_Z13EvaluateMovesPiiS_P17curandStateXORWOW_param_1];
	setp.eq.s32 	%p782, %r409, 1;
	selp.b32 	%r274, 2, 1, %p782;
	setp.eq.s32 	%p783, %r83, %r274;
	setp.eq.s32 	%p784, %r227, %r274;
	setp.eq.s32 	%p785, %r69, %r274;
	setp.eq.s32 	%p786, %r214, %r274;
	and.pred  	%p787, %p786, %p785;
	and.pred  	%p788, %p787, %p784;
	and.pred  	%p789, %p788, %p783;
	@%p789 bra 	$L__BB1_158;
	ld.param.u32 	%r410, [_Z13EvaluateMovesPiiS_P17curandStateXORWOW_param_1];
	setp.eq.s32 	%p790, %r410, 1;
	selp.b32 	%r275, 2, 1, %p790;
	setp.eq.s32 	%p791, %r236, %r275;
	setp.eq.s32 	%p792, %r228, %r275;
	setp.eq.s32 	%p793, %r221, %r275;
	setp.eq.s32 	%p794, %r215, %r275;
	and.pred  	%p795, %p794, %p793;
	and.pred  	%p796, %p795, %p792;
	and.pred  	%p797, %p796, %p791;
	@%p797 bra 	$L__BB1_158;
	ld.param.u32 	%r411, [_Z13EvaluateMovesPiiS_P17curandStateXORWOW_param_1];
	setp.eq.s32 	%p798, %r411, 1;
	selp.b32 	%r277, 2, 1, %p798;
	setp.eq.s32 	%p799, %r237, %r277;
	setp.eq.s32 	%p800, %r229, %r277;
	setp.eq.s32 	%p801, %r222, %r277;
	setp.eq.s32 	%p802, %r216, %r277;
	and.pred  	%p803, %p802, %p801;
	and.pred  	%p804, %p803, %p800;
	and.pred  	%p805, %p804, %p799;
	@%p805 bra 	$L__BB1_158;
	ld.param.u32 	%r412, [_Z13EvaluateMovesPiiS_P17curandStateXORWOW_param_1];
	setp.eq.s32 	%p806, %r412, 1;
	selp.b32 	%r279, 2, 1, %p806;
	setp.eq.s32 	%p807, %r238, %r279;
	setp.eq.s32 	%p808, %r230, %r279;
	setp.eq.s32 	%p809, %r223, %r279;
	setp.eq.s32 	%p810, %r217, %r279;
	and.pred  	%p811, %p810, %p809;
	and.pred  	%p812, %p811, %p808;
	and.pred  	%p813, %p812, %p807;
	@%p813 bra 	$L__BB1_158;
	ld.param.u32 	%r413, [_Z13EvaluateMovesPiiS_P17curandStateXORWOW_param_1];
	setp.eq.s32 	%p814, %r413, 1;
	selp.b32 	%r281, 2, 1, %p814;
	setp.eq.s32 	%p815, %r241, %r281;
	setp.eq.s32 	%p816, %r231, %r281;
	setp.eq.s32 	%p817, %r224, %r281;
	setp.eq.s32 	%p818, %r218, %r281;
	and.pred  	%p819, %p818, %p817;
	and.pred  	%p820, %p819, %p816;
	and.pred  	%p821, %p820, %p815;
	@%p821 bra 	$L__BB1_158;
	ld.param.u32 	%r414, [_Z13EvaluateMovesPiiS_P17curandStateXORWOW_param_1];
	setp.eq.s32 	%p822, %r414, 1;
	selp.b32 	%r283, 2, 1, %p822;
	setp.eq.s32 	%p823, %r244, %r283;
	setp.eq.s32 	%p824, %r232, %r283;
	setp.eq.s32 	%p825, %r225, %r283;
	setp.eq.s32 	%p826, %r219, %r283;
	and.pred  	%p827, %p826, %p825;
	and.pred  	%p828, %p827, %p824;
	and.pred  	%p829, %p828, %p823;
	@%p829 bra 	$L__BB1_158;
	ld.param.u32 	%r415, [_Z13EvaluateMovesPiiS_P17curandStateXORWOW_param_1];
	setp.eq.s32 	%p830, %r415, 1;
	selp.b32 	%r285, 2, 1, %p830;
	setp.eq.s32 	%p831, %r247, %r285;
	setp.eq.s32 	%p832, %r233, %r285;
	setp.eq.s32 	%p833, %r226, %r285;
	setp.eq.s32 	%p834, %r220, %r285;
	and.pred  	%p835, %p834, %p833;
	and.pred  	%p836, %p835, %p832;
	and.pred  	%p837, %p836, %p831;
	@%p837 bra 	$L__BB1_158;
	ld.param.u32 	%r416, [_Z13EvaluateMovesPiiS_P17curandStateXORWOW_param_1];
	setp.eq.s32 	%p838, %r416, 1;
	selp.b32 	%r287, 2, 1, %p838;
	setp.eq.s32 	%p839, %r223, %r287;
	setp.eq.s32 	%p840, %r216, %r287;
	setp.eq.s32 	%p841, %r208, %r287;
	setp.eq.s32 	%p842, %r201, %r287;
	and.pred  	%p843, %p842, %p841;
	and.pred  	%p844, %p843, %p840;
	and.pred  	%p845, %p844, %p839;
	@%p845 bra 	$L__BB1_158;
	ld.param.u32 	%r417, [_Z13EvaluateMovesPiiS_P17curandStateXORWOW_param_1];
	setp.eq.s32 	%p846, %r417, 1;
	selp.b32 	%r289, 2, 1, %p846;
	setp.eq.s32 	%p847, %r224, %r289;
	setp.eq.s32 	%p848, %r217, %r289;
	setp.eq.s32 	%p849, %r209, %r289;
	setp.eq.s32 	%p850, %r202, %r289;
	and.pred  	%p851, %p850, %p849;
	and.pred  	%p852, %p851, %p848;
	and.pred  	%p853, %p852, %p847;
	@%p853 bra 	$L__BB1_158;
	ld.param.u32 	%r418, [_Z13EvaluateMovesPiiS_P17curandStateXORWOW_param_1];
	setp.eq.s32 	%p854, %r418, 1;
	selp.b32 	%r291, 2, 1, %p854;
	setp.eq.s32 	%p855, %r225, %r291;
	setp.eq.s32 	%p856, %r218, %r291;
	setp.eq.s32 	%p857, %r210, %r291;
	setp.eq.s32 	%p858, %r203, %r291;
	and.pred  	%p859, %p858, %p857;
	and.pred  	%p860, %p859, %p856;
	and.pred  	%p861, %p860, %p855;
	@%p861 bra 	$L__BB1_158;
	ld.param.u32 	%r419, [_Z13EvaluateMovesPiiS_P17curandStateXORWOW_param_1];
	setp.eq.s32 	%p862, %r419, 1;
	selp.b32 	%r293, 2, 1, %p862;
	setp.eq.s32 	%p863, %r226, %r293;
	setp.eq.s32 	%p864, %r219, %r293;
	setp.eq.s32 	%p865, %r211, %r293;
	setp.eq.s32 	%p866, %r204, %r293;
	and.pred  	%p867, %p866, %p865;
	and.pred  	%p868, %p867, %p864;
	and.pred  	%p869, %p868, %p863;
	@%p869 bra 	$L__BB1_158;
	ld.param.u32 	%r420, [_Z13EvaluateMovesPiiS_P17curandStateXORWOW_param_1];
	setp.eq.s32 	%p870, %r420, 1;
	selp.b32 	%r295, 2, 1, %p870;
	setp.eq.s32 	%p871, %r230, %r295;
	setp.eq.s32 	%p872, %r222, %r295;
	setp.eq.s32 	%p873, %r215, %r295;
	setp.eq.s32 	%p874, %r55, %r295;
	and.pred  	%p875, %p874, %p873;
	and.pred  	%p876, %p875, %p872;
	and.pred  	%p877, %p876, %p871;
	@%p877 bra 	$L__BB1_158;
	setp.eq.s32 	%p878, %r231, %r295;
	setp.eq.s32 	%p879, %r223, %r295;
	setp.eq.s32 	%p880, %r216, %r295;
	setp.eq.s32 	%p881, %r208, %r295;
	and.pred  	%p882, %p881, %p880;
	and.pred  	%p883, %p882, %p879;
	and.pred  	%p884, %p883, %p878;
	@%p884 bra 	$L__BB1_158;
	setp.eq.s32 	%p885, %r232, %r295;
	setp.eq.s32 	%p886, %r224, %r295;
	setp.eq.s32 	%p887, %r217, %r295;
	setp.eq.s32 	%p888, %r209, %r295;
	and.pred  	%p889, %p888, %p887;
	and.pred  	%p890, %p889, %p886;
	and.pred  	%p891, %p890, %p885;
	@%p891 bra 	$L__BB1_158;
	setp.eq.s32 	%p892, %r233, %r295;
	setp.eq.s32 	%p893, %r225, %r295;
	setp.eq.s32 	%p894, %r218, %r295;
	setp.eq.s32 	%p895, %r210, %r295;
	and.pred  	%p896, %p895, %p894;
	and.pred  	%p897, %p896, %p893;
	and.pred  	%p898, %p897, %p892;
	@%p898 bra 	$L__BB1_158;
	setp.eq.s32 	%p899, %r238, %r295;
	setp.eq.s32 	%p900, %r229, %r295;
	setp.eq.s32 	%p901, %r221, %r295;
	setp.eq.s32 	%p902, %r214, %r295;
	and.pred  	%p903, %p902, %p901;
	and.pred  	%p904, %p903, %p900;
	and.pred  	%p905, %p904, %p899;
	@%p905 bra 	$L__BB1_158;
	setp.eq.s32 	%p906, %r241, %r295;
	and.pred  	%p910, %p873, %p872;
	and.pred  	%p911, %p910, %p871;
	and.pred  	%p912, %p911, %p906;
	@%p912 bra 	$L__BB1_158;
	setp.eq.s32 	%p913, %r244, %r295;
	setp.eq.s32 	%p914, %r231, %r295;
	setp.eq.s32 	%p915, %r223, %r295;
	setp.eq.s32 	%p916, %r216, %r295;
	and.pred  	%p917, %p916, %p915;
	and.pred  	%p918, %p917, %p914;
	and.pred  	%p919, %p918, %p913;
	@%p919 bra 	$L__BB1_158;
	setp.eq.s32 	%p920, %r247, %r295;
	setp.eq.s32 	%p921, %r232, %r295;
	setp.eq.s32 	%p922, %r224, %r295;
	setp.eq.s32 	%p923, %r217, %r295;
	and.pred  	%p924, %p923, %p922;
	and.pred  	%p925, %p924, %p921;
	and.pred  	%p926, %p925, %p920;
	@%p926 bra 	$L__BB1_158;
	setp.eq.s32 	%p927, %r69, %r295;
	setp.eq.s32 	%p928, %r215, %r295;
	setp.eq.s32 	%p929, %r209, %r295;
	setp.eq.s32 	%p930, %r204, %r295;
	and.pred  	%p931, %p927, %p928;
	and.pred  	%p932, %p931, %p929;
	and.pred  	%p933, %p932, %p930;
	@%p933 bra 	$L__BB1_158;
	setp.eq.s32 	%p934, %r221, %r295;
	setp.eq.s32 	%p936, %r210, %r295;
	setp.eq.s32 	%p937, %r205, %r295;
	and.pred  	%p938, %p934, %p916;
	and.pred  	%p939, %p938, %p936;
	and.pred  	%p940, %p939, %p937;
	@%p940 bra 	$L__BB1_158;
	setp.eq.s32 	%p941, %r222, %r295;
	setp.eq.s32 	%p942, %r217, %r295;
	setp.eq.s32 	%p943, %r211, %r295;
	setp.eq.s32 	%p944, %r206, %r295;
	and.pred  	%p945, %p941, %p942;
	and.pred  	%p946, %p945, %p943;
	and.pred  	%p947, %p946, %p944;
	@%p947 bra 	$L__BB1_158;
	setp.eq.s32 	%p948, %r223, %r295;
	setp.eq.s32 	%p949, %r218, %r295;
	setp.eq.s32 	%p950, %r212, %r295;
	setp.eq.s32 	%p951, %r207, %r295;
	and.pred  	%p952, %p948, %p949;
	and.pred  	%p953, %p952, %p950;
	and.pred  	%p954, %p953, %p951;
	@%p954 bra 	$L__BB1_158;
	setp.eq.s32 	%p955, %r227, %r295;
	setp.eq.s32 	%p956, %r221, %r295;
	setp.eq.s32 	%p957, %r216, %r295;
	setp.eq.s32 	%p958, %r210, %r295;
	and.pred  	%p959, %p955, %p956;
	and.pred  	%p960, %p959, %p957;
	and.pred  	%p961, %p960, %p958;
	@%p961 bra 	$L__BB1_158;
	setp.eq.s32 	%p962, %r228, %r295;
	setp.eq.s32 	%p963, %r222, %r295;
	setp.eq.s32 	%p964, %r217, %r295;
	setp.eq.s32 	%p965, %r211, %r295;
	and.pred  	%p966, %p962, %p963;
	and.pred  	%p967, %p966, %p964;
	and.pred  	%p968, %p967, %p965;
	@%p968 bra 	$L__BB1_158;
	setp.eq.s32 	%p969, %r229, %r295;
	setp.eq.s32 	%p970, %r223, %r295;
	setp.eq.s32 	%p971, %r218, %r295;
	setp.eq.s32 	%p972, %r212, %r295;
	and.pred  	%p973, %p969, %p970;
	and.pred  	%p974, %p973, %p971;
	and.pred  	%p975, %p974, %p972;
	@%p975 bra 	$L__BB1_158;
	setp.eq.s32 	%p976, %r230, %r295;
	setp.eq.s32 	%p977, %r224, %r295;
	setp.eq.s32 	%p978, %r219, %r295;
	setp.eq.s32 	%p979, %r213, %r295;
	and.pred  	%p980, %p976, %p977;
	and.pred  	%p981, %p980, %p978;
	and.pred  	%p982, %p981, %p979;
	@%p982 bra 	$L__BB1_158;
	setp.eq.s32 	%p983, %r83, %r295;
	setp.eq.s32 	%p984, %r228, %r295;
	setp.eq.s32 	%p985, %r222, %r295;
	setp.eq.s32 	%p986, %r217, %r295;
	and.pred  	%p987, %p983, %p984;
	and.pred  	%p988, %p987, %p985;
	and.pred  	%p989, %p988, %p986;
	@%p989 bra 	$L__BB1_158;
	setp.eq.s32 	%p990, %r236, %r295;
	setp.eq.s32 	%p991, %r229, %r295;
	setp.eq.s32 	%p992, %r223, %r295;
	setp.eq.s32 	%p993, %r218, %r295;
	and.pred  	%p994, %p990, %p991;
	and.pred  	%p995, %p994, %p992;
	and.pred  	%p996, %p995, %p993;
	@%p996 bra 	$L__BB1_158;
	setp.eq.s32 	%p997, %r237, %r295;
	setp.eq.s32 	%p998, %r230, %r295;
	setp.eq.s32 	%p999, %r224, %r295;
	setp.eq.s32 	%p1000, %r219, %r295;
	and.pred  	%p1001, %p997, %p998;
	and.pred  	%p1002, %p1001, %p999;
	and.pred  	%p1003, %p1002, %p1000;
	@%p1003 bra 	$L__BB1_158;
	setp.eq.s32 	%p1004, %r238, %r295;
	setp.eq.s32 	%p1005, %r231, %r295;
	setp.eq.s32 	%p1006, %r225, %r295;
	setp.eq.s32 	%p1007, %r220, %r295;
	and.pred  	%p1008, %p1004, %p1005;
	and.pred  	%p1009, %p1008, %p1006;
	and.pred  	%p1010, %p1009, %p1007;
	@%p1010 bra 	$L__BB1_158;
	mov.b32 	%r296, 0;
	st.local.u32 	[%rd5], %r296;
$L__BB1_154:
	add.s32 	%r422, %r422, 1;
	setp.ne.s32 	%p1011, %r422, 7;
	@%p1011 bra 	$L__BB1_78;
	ld.param.u64 	%rd33, [_Z13EvaluateMovesPiiS_P17curandStateXORWOW_param_3];
	ld.param.u64 	%rd30, [_Z13EvaluateMovesPiiS_P17curandStateXORWOW_param_2];
	mov.u32 	%r297, %tid.x;
	cvta.to.global.u64 	%rd18, %rd33;
	mul.wide.u32 	%rd19, %r297, 48;
	add.s64 	%rd20, %rd18, %rd19;
	ld.global.v2.u32 	{%r298, %r299}, [%rd20];
	ld.global.v2.u32 	{%r300, %r301}, [%rd20+8];
	ld.global.v2.u32 	{%r302, %r303}, [%rd20+16];
	ld.global.v2.u32 	{%r304, %r305}, [%rd20+24];
	ld.global.f32 	%f1, [%rd20+32];
	ld.global.f64 	%fd1, [%rd20+40];
	shr.u32 	%r306, %r299, 2;
	xor.b32  	%r307, %r306, %r299;
	shl.b32 	%r308, %r303, 4;
	shl.b32 	%r309, %r307, 1;
	xor.b32  	%r310, %r308, %r309;
	xor.b32  	%r311, %r310, %r303;
	xor.b32  	%r312, %r311, %r307;
	add.s32 	%r313, %r298, 362437;
	add.s32 	%r314, %r312, %r313;
	cvt.rn.f32.u32 	%f2, %r314;
	fma.rn.f32 	%f3, %f2, 0f2F800000, 0f2F000000;
	mul.f32 	%f4, %f3, 0f41200000;
	cvt.rzi.s32.f32 	%r315, %f4;
	cvta.to.global.u64 	%rd21, %rd30;
	mul.wide.u32 	%rd22, %r297, 4;
	add.s64 	%rd23, %rd21, %rd22;
	st.global.u32 	[%rd23], %r315;
	st.global.v2.u32 	[%rd20], {%r313, %r300};
	st.global.v2.u32 	[%rd20+8], {%r301, %r302};
	st.global.v2.u32 	[%rd20+16], {%r303, %r312};
	st.global.v2.u32 	[%rd20+24], {%r304, %r305};
	st.global.f32 	[%rd20+32], %f1;
	st.global.f64 	[%rd20+40], %fd1;
$L__BB1_156:
	ret;
$L__BB1_157:
	ld.param.u64 	%rd32, [_Z13EvaluateMovesPiiS_P17curandStateXORWOW_param_2];
	mov.u32 	%r319, %tid.x;
	cvta.to.global.u64 	%rd27, %rd32;
	mul.wide.u32 	%rd28, %r319, 4;
	add.s64 	%rd29, %rd27, %rd28;
	mov.b32 	%r320, 100;
	st.global.u32 	[%rd29], %r320;
	bra.uni 	$L__BB1_156;
$L__BB1_158:
	ld.param.u64 	%rd31, [_Z13EvaluateMovesPiiS_P17curandStateXORWOW_param_2];
	mov.u32 	%r316, %tid.x;
	cvta.to.global.u64 	%rd24, %rd31;
	mul.wide.u32 	%rd25, %r316, 4;
	add.s64 	%rd26, %rd24, %rd25;
	mov.b32 	%r317, 50;
	st.global.u32 	[%rd26], %r317;
	mov.b32 	%r318, 0;
	st.local.u32 	[%rd5], %r318;
	bra.uni 	$L__BB1_156;

}


// ===== COMPILED SASS (sm_100) =====

	.target	sm_100

	.elftype	@"ET_EXEC"


//--------------------- .note.nv.tkinfo           --------------------------
	.section	.note.nv.tkinfo,"",@"SHT_NOTE"
	.sectionflags	@"SHF_NOTE_NV_TKINFO"
	.tkinfo
        /*0018*/ 	.word	0x00000002
        /*0030*/ 	.string	""
        /*0030*/ 	.string	"ptxas"
        /*0030*/ 	.string	"Cuda compilation tools, release 13.0, V13.0.88"
        /*0030*/ 	.string	"Build cuda_13.0.r13.0/compiler.36424714_0"
        /*0030*/ 	.string	"-arch sm_100 -m 64 "



//--------------------- .note.nv.cuinfo           --------------------------
	.section	.note.nv.cuinfo,"",@"SHT_NOTE"
	.sectionflags	@"SHF_NOTE_NV_CUINFO"
        /*0018*/ 	.short	0x0002
        /*001a*/ 	.short	0x0064
        /*001c*/ 	.short	0x0082
	.zero		2


//--------------------- .nv.info                  --------------------------
	.section	.nv.info,"",@"SHT_CUDA_INFO"
	.align	4


	//----- nvinfo : EIATTR_REGCOUNT
	.align		4
        /*0000*/ 	.byte	0x04, 0x2f
        /*0002*/ 	.short	(.L_10 - .L_9)
	.align		4
.L_9:
        /*0004*/ 	.word	index@(_Z11SetupKernelP17curandStateXORWOWy)
        /*0008*/ 	.word	0x0000001f


	//----- nvinfo : EIATTR_FRAME_SIZE
	.align		4
.L_10:
        /*000c*/ 	.byte	0x04, 0x11
        /*000e*/ 	.short	(.L_12 - .L_11)
	.align		4
.L_11:
        /*0010*/ 	.word	index@(_Z11SetupKernelP17curandStateXORWOWy)
        /*0014*/ 	.word	0x00000000


	//----- nvinfo : EIATTR_REGCOUNT
	.align		4
.L_12:
        /*0018*/ 	.byte	0x04, 0x2f
        /*001a*/ 	.short	(.L_14 - .L_13)
	.align		4
.L_13:
        /*001c*/ 	.word	index@(_Z13EvaluateMovesPiiS_P17curandStateXORWOW)
        /*0020*/ 	.word	0x00000036


	//----- nvinfo : EIATTR_FRAME_SIZE
	.align		4
.L_14:
        /*0024*/ 	.byte	0x04, 0x11
        /*0026*/ 	.short	(.L_16 - .L_15)
	.align		4
.L_15:
        /*0028*/ 	.word	index@(_Z13EvaluateMovesPiiS_P17curandStateXORWOW)
        /*002c*/ 	.word	0x000000a8


	//----- nvinfo : EIATTR_MIN_STACK_SIZE
	.align		4
.L_16:
        /*0030*/ 	.byte	0x04, 0x12
        /*0032*/ 	.short	(.L_18 - .L_17)
	.align		4
.L_17:
        /*0034*/ 	.word	index@(_Z13EvaluateMovesPiiS_P17curandStateXORWOW)
        /*0038*/ 	.word	0x000000a8


	//----- nvinfo : EIATTR_MIN_STACK_SIZE
	.align		4
.L_18:
        /*003c*/ 	.byte	0x04, 0x12
        /*003e*/ 	.short	(.L_20 - .L_19)
	.align		4
.L_19:
        /*0040*/ 	.word	index@(_Z11SetupKernelP17curandStateXORWOWy)
        /*0044*/ 	.word	0x00000000
.L_20:


//--------------------- .nv.compat                --------------------------
	.section	.nv.compat,"",@"SHT_CUDA_COMPAT_INFO"
	.align	4
        /*0000*/ 	.byte	0x02, 0x09, 0x00, 0x00, 0x02, 0x02, 0x01, 0x00, 0x02, 0x05, 0x05, 0x00, 0x03, 0x07, 0x01, 0x01
        /*0010*/ 	.byte	0x02, 0x03, 0x00, 0x00, 0x02, 0x06, 0x01, 0x00, 0x04, 0x0b, 0x08, 0x00, 0x09, 0x00, 0x00, 0x00
        /*0020*/ 	.byte	0x00, 0x00, 0x00, 0x00


//--------------------- .nv.info._Z13EvaluateMovesPiiS_P17curandStateXORWOW --------------------------
	.section	.nv.info._Z13EvaluateMovesPiiS_P17curandStateXORWOW,"",@"SHT_CUDA_INFO"
	.sectionflags	@""
	.align	4


	//----- nvinfo : EIATTR_CUDA_API_VERSION
	.align		4
        /*0000*/ 	.byte	0x04, 0x37
        /*0002*/ 	.short	(.L_22 - .L_21)
.L_21:
        /*0004*/ 	.word	0x00000082


	//----- nvinfo : EIATTR_KPARAM_INFO
	.align		4
.L_22:
        /*0008*/ 	.byte	0x04, 0x17
        /*000a*/ 	.short	(.L_24 - .L_23)
.L_23:
        /*000c*/ 	.word	0x00000000
        /*0010*/ 	.short	0x0003
        /*0012*/ 	.short	0x0018
        /*0014*/ 	.byte	0x00, 0xf5, 0x21, 0x00


	//----- nvinfo : EIATTR_KPARAM_INFO
	.align		4
.L_24:
        /*0018*/ 	.byte	0x04, 0x17
        /*001a*/ 	.short	(.L_26 - .L_25)
.L_25:
        /*001c*/ 	.word	0x00000000
        /*0020*/ 	.short	0x0002
        /*0022*/ 	.short	0x0010
        /*0024*/ 	.byte	0x00, 0xf5, 0x21, 0x00


	//----- nvinfo : EIATTR_KPARAM_INFO
	.align		4
.L_26:
        /*0028*/ 	.byte	0x04, 0x17
        /*002a*/ 	.short	(.L_28 - .L_27)
.L_27:
        /*002c*/ 	.word	0x00000000
        /*0030*/ 	.short	0x0001
        /*0032*/ 	.short	0x0008
        /*0034*/ 	.byte	0x00, 0xf0, 0x11, 0x00


	//----- nvinfo : EIATTR_KPARAM_INFO
	.align		4
.L_28:
        /*0038*/ 	.byte	0x04, 0x17
        /*003a*/ 	.short	(.L_30 - .L_29)
.L_29:
        /*003c*/ 	.word	0x00000000
        /*0040*/ 	.short	0x0000
        /*0042*/ 	.short	0x0000
        /*0044*/ 	.byte	0x00, 0xf5, 0x21, 0x00


	//----- nvinfo : EIATTR_SPARSE_MMA_MASK
	.align		4
.L_30:
        /*0048*/ 	.byte	0x03, 0x50
        /*004a*/ 	.short	0x0000


	//----- nvinfo : EIATTR_MAXREG_COUNT
	.align		4
        /*004c*/ 	.byte	0x03, 0x1b
        /*004e*/ 	.short	0x00ff


	//----- nvinfo : EIATTR_MERCURY_ISA_VERSION
	.align		4
        /*0050*/ 	.byte	0x03, 0x5f
        /*0052*/ 	.short	0x0101


	//----- nvinfo : EIATTR_VRC_CTA_INIT_COUNT
	.align		4
        /*0054*/ 	.byte	0x02, 0x4a
	.zero		1
	.zero		1


	//----- nvinfo : EIATTR_EXIT_INSTR_OFFSETS
	.align		4
        /*0058*/ 	.byte	0x04, 0x1c
        /*005a*/ 	.short	(.L_32 - .L_31)


	//   ....[0]....
.L_31:
        /*005c*/ 	.word	0x00000040


	//   ....[1]....
        /*0060*/ 	.word	0x00000630


	//   ....[2]....
        /*0064*/ 	.word	0x000038c0


	//   ....[3]....
        /*0068*/ 	.word	0x00003930


	//   ....[4]....
        /*006c*/ 	.word	0x00003980


	//----- nvinfo : EIATTR_CRS_STACK_SIZE
	.align		4
.L_32:
        /*0070*/ 	.byte	0x04, 0x1e
        /*0072*/ 	.short	(.L_34 - .L_33)
.L_33:
        /*0074*/ 	.word	0x00000000


	//----- nvinfo : EIATTR_CBANK_PARAM_SIZE
	.align		4
.L_34:
        /*0078*/ 	.byte	0x03, 0x19
        /*007a*/ 	.short	0x0020


	//----- nvinfo : EIATTR_PARAM_CBANK
	.align		4
        /*007c*/ 	.byte	0x04, 0x0a
        /*007e*/ 	.short	(.L_36 - .L_35)
	.align		4
.L_35:
        /*0080*/ 	.word	index@(.nv.constant0._Z13EvaluateMovesPiiS_P17curandStateXORWOW)
        /*0084*/ 	.short	0x0380
        /*0086*/ 	.short	0x0020


	//----- nvinfo : EIATTR_SW_WAR
	.align		4
.L_36:
        /*0088*/ 	.byte	0x04, 0x36
        /*008a*/ 	.short	(.L_38 - .L_37)
.L_37:
        /*008c*/ 	.word	0x00000008
.L_38:


//--------------------- .nv.info._Z11SetupKernelP17curandStateXORWOWy --------------------------
	.section	.nv.info._Z11SetupKernelP17curandStateXORWOWy,"",@"SHT_CUDA_INFO"
	.sectionflags	@""
	.align	4


	//----- nvinfo : EIATTR_CUDA_API_VERSION
	.align		4
        /*0000*/ 	.byte	0x04, 0x37
        /*0002*/ 	.short	(.L_40 - .L_39)
.L_39:
        /*0004*/ 	.word	0x00000082


	//----- nvinfo : EIATTR_KPARAM_INFO
	.align		4
.L_40:
        /*0008*/ 	.byte	0x04, 0x17
        /*000a*/ 	.short	(.L_42 - .L_41)
.L_41:
        /*000c*/ 	.word	0x00000000
        /*0010*/ 	.short	0x0001
        /*0012*/ 	.short	0x0008
        /*0014*/ 	.byte	0x00, 0xf0, 0x21, 0x00


	//----- nvinfo : EIATTR_KPARAM_INFO
	.align		4
.L_42:
        /*0018*/ 	.byte	0x04, 0x17
        /*001a*/ 	.short	(.L_44 - .L_43)
.L_43:
        /*001c*/ 	.word	0x00000000
        /*0020*/ 	.short	0x0000
        /*0022*/ 	.short	0x0000
        /*0024*/ 	.byte	0x00, 0xf5, 0x21, 0x00


	//----- nvinfo : EIATTR_SPARSE_MMA_MASK
	.align		4
.L_44:
        /*0028*/ 	.byte	0x03, 0x50
        /*002a*/ 	.short	0x0000


	//----- nvinfo : EIATTR_MAXREG_COUNT
	.align		4
        /*002c*/ 	.byte	0x03, 0x1b
        /*002e*/ 	.short	0x00ff


	//----- nvinfo : EIATTR_MERCURY_ISA_VERSION
	.align		4
        /*0030*/ 	.byte	0x03, 0x5f
        /*0032*/ 	.short	0x0101


	//----- nvinfo : EIATTR_VRC_CTA_INIT_COUNT
	.align		4
        /*0034*/ 	.byte	0x02, 0x4a
	.zero		1
	.zero		1


	//----- nvinfo : EIATTR_EXIT_INSTR_OFFSETS
	.align		4
        /*0038*/ 	.byte	0x04, 0x1c
        /*003a*/ 	.short	(.L_46 - .L_45)


	//   ....[0]....
.L_45:
        /*003c*/ 	.word	0x00000f20


	//----- nvinfo : EIATTR_CRS_STACK_SIZE
	.align		4
.L_46:
        /*0040*/ 	.byte	0x04, 0x1e
        /*0042*/ 	.short	(.L_48 - .L_47)
.L_47:
        /*0044*/ 	.word	0x00000000


	//----- nvinfo : EIATTR_CBANK_PARAM_SIZE
	.align		4
.L_48:
        /*0048*/ 	.byte	0x03, 0x19
        /*004a*/ 	.short	0x0010


	//----- nvinfo : EIATTR_PARAM_CBANK
	.align		4
        /*004c*/ 	.byte	0x04, 0x0a
        /*004e*/ 	.short	(.L_50 - .L_49)
	.align		4
.L_49:
        /*0050*/ 	.word	index@(.nv.constant0._Z11SetupKernelP17curandStateXORWOWy)
        /*0054*/ 	.short	0x0380
        /*0056*/ 	.short	0x0010


	//----- nvinfo : EIATTR_SW_WAR
	.align		4
.L_50:
        /*0058*/ 	.byte	0x04, 0x36
        /*005a*/ 	.short	(.L_52 - .L_51)
.L_51:
        /*005c*/ 	.word	0x00000008
.L_52:


//--------------------- .nv.callgraph             --------------------------
	.section	.nv.callgraph,"",@"SHT_CUDA_CALLGRAPH"
	.align	4
	.sectionentsize	8
	.align		4
        /*0000*/ 	.word	0x00000000
	.align		4
        /*0004*/ 	.word	0xffffffff
	.align		4
        /*0008*/ 	.word	0x00000000
	.align		4
        /*000c*/ 	.word	0xfffffffe
	.align		4
        /*0010*/ 	.word	0x00000000
	.align		4
        /*0014*/ 	.word	0xfffffffd
	.align		4
        /*0018*/ 	.word	0x00000000
	.align		4
        /*001c*/ 	.word	0xfffffffc


//--------------------- .nv.constant4             --------------------------
	.section	.nv.constant4,"a",@progbits
	.align	8
	.align		8
.nv.constant4:
        /*0000*/ 	.dword	precalc_xorwow_matrix
	.align		8
        /*0008*/ 	.dword	precalc_xorwow_offset_matrix
	.align		8
        /*0010*/ 	.dword	mrg32k3aM1
	.align		8
        /*0018*/ 	.dword	mrg32k3aM2
	.align		8
        /*0020*/ 	.dword	mrg32k3aM1SubSeq
	.align		8
        /*0028*/ 	.dword	mrg32k3aM2SubSeq
	.align		8
        /*0030*/ 	.dword	mrg32k3aM1Seq
	.align		8
        /*0038*/ 	.dword	mrg32k3aM2Seq


//--------------------- .nv.constant3             --------------------------
	.section	.nv.constant3,"a",@progbits
	.align	8
.nv.constant3:
	.type		__cr_lgamma_table,@object
	.size		__cr_lgamma_table,(.L_8 - __cr_lgamma_table)
__cr_lgamma_table:
        /*0000*/ 	.byte	0x00, 0x00, 0x00, 0x00, 0x00, 0x00, 0x00, 0x00, 0x00, 0x00, 0x00, 0x00, 0x00, 0x00, 0x00, 0x00
        /*0010*/ 	.byte	0xef, 0x39, 0xfa, 0xfe, 0x42, 0x2e, 0xe6, 0x3f, 0x02, 0x20, 0x2a, 0xfa, 0x0b, 0xab, 0xfc, 0x3f
        /*0020*/ 	.byte	0xf9, 0x2c, 0x92, 0x7c, 0xa7, 0x6c, 0x09, 0x40, 0xc9, 0x79, 0x44, 0x3c, 0x64, 0x26, 0x13, 0x40
        /*0030*/ 	.byte	0xca, 0x01, 0xcf, 0x3a, 0x27, 0x51, 0x1a, 0x40, 0x30, 0xcc, 0x2d, 0xf3, 0xe1, 0x0c, 0x21, 0x40
        /*0040*/ 	.byte	0x0d, 0xb7, 0xfc, 0x82, 0x8e, 0x35, 0x25, 0x40
.L_8:


//--------------------- .text._Z13EvaluateMovesPiiS_P17curandStateXORWOW --------------------------
	.section	.text._Z13EvaluateMovesPiiS_P17curandStateXORWOW,"ax",@progbits
	.align	128
        .global         _Z13EvaluateMovesPiiS_P17curandStateXORWOW
        .type           _Z13EvaluateMovesPiiS_P17curandStateXORWOW,@function
        .size           _Z13EvaluateMovesPiiS_P17curandStateXORWOW,(.L_x_20 - _Z13EvaluateMovesPiiS_P17curandStateXORWOW)
        .other          _Z13EvaluateMovesPiiS_P17curandStateXORWOW,@"STO_CUDA_ENTRY STV_DEFAULT"
_Z13EvaluateMovesPiiS_P17curandStateXORWOW:
.text._Z13EvaluateMovesPiiS_P17curandStateXORWOW:
[----:B------:R-:W0:Y:S01]  /*0000*/  LDC R1, c[0x0][0x37c] ;  /* 0x0000df00ff017b82 */ /* 0x000e220000000800 */
[----:B------:R-:W1:Y:S01]  /*0010*/  S2R R41, SR_TID.X ;  /* 0x0000000000297919 */ /* 0x000e620000002100 */
[----:B0-----:R-:W-:Y:S01]  /*0020*/  VIADD R1, R1, 0xffffff58 ;  /* 0xffffff5801017836 */ /* 0x001fe20000000000 */
[----:B-1----:R-:W-:-:S13]  /*0030*/  ISETP.GT.U32.AND P0, PT, R41, 0x6, PT ;  /* 0x000000062900780c */ /* 0x002fda0003f04070 */
[----:B------:R-:W-:Y:S05]  /*0040*/  @P0 EXIT ;  /* 0x000000000000094d */ /* 0x000fea0003800000 */
[----:B------:R-:W0:Y:S01]  /*0050*/  LDC.64 R46, c[0x0][0x380] ;  /* 0x0000e000ff2e7b82 */ /* 0x000e220000000a00 */
[----:B------:R-:W0:Y:S02]  /*0060*/  LDCU.64 UR4, c[0x0][0x358] ;  /* 0x00006b00ff0477ac */ /* 0x000e240008000a00 */
[----:B0-----:R-:W2:Y:S04]  /*0070*/  LDG.E R2, desc[UR4][R46.64] ;  /* 0x000000042e027981 */ /* 0x001ea8000c1e1900 */
[----:B------:R-:W2:Y:S04]  /*0080*/  LDG.E R3, desc[UR4][R46.64+0x4] ;  /* 0x000004042e037981 */ /* 0x000ea8000c1e1900 */
[----:B------:R-:W3:Y:S04]  /*0090*/  LDG.E R4, desc[UR4][R46.64+0x8] ;  /* 0x000008042e047981 */ /* 0x000ee8000c1e1900 */
[----:B------:R-:W3:Y:S04]  /*00a0*/  LDG.E R5, desc[UR4][R46.64+0xc] ;  /* 0x00000c042e057981 */ /* 0x000ee8000c1e1900 */
[----:B------:R-:W4:Y:S04]  /*00b0*/  LDG.E R6, desc[UR4][R46.64+0x10] ;  /* 0x000010042e067981 */ /* 0x000f28000c1e1900 */
[----:B------:R-:W4:Y:S04]  /*00c0*/  LDG.E R7, desc[UR4][R46.64+0x14] ;  /* 0x000014042e077981 */ /* 0x000f28000c1e1900 */
[----:B------:R-:W5:Y:S04]  /*00d0*/  LDG.E R8, desc[UR4][R46.64+0x18] ;  /* 0x000018042e087981 */ /* 0x000f68000c1e1900 */
        /* <DEDUP_REMOVED lines=34> */
[----:B------:R-:W5:Y:S01]  /*0300*/  LDG.E R45, desc[UR4][R46.64+0xa4] ;  /* 0x0000a4042e2d7981 */ /* 0x000f62000c1e1900 */
[----:B------:R-:W-:-:S03]  /*0310*/  IMAD.MOV.U32 R0, RZ, RZ, R1 ;  /* 0x000000ffff007224 */ /* 0x000fc600078e0001 */
[----:B--2---:R0:W-:Y:S04]  /*0320*/  STL.64 [R1], R2 ;  /* 0x0000000201007387 */ /* 0x0041e80000100a00 */
[----:B---3--:R1:W-:Y:S01]  /*0330*/  STL.64 [R1+0x8], R4 ;  /* 0x0000080401007387 */ /* 0x0083e20000100a00 */
[----:B0-----:R-:W-:-:S03]  /*0340*/  IMAD R2, R41, 0x4, R0 ;  /* 0x0000000429027824 */ /* 0x001fc600078e0200 */
[----:B----4-:R1:W-:Y:S04]  /*0350*/  STL.64 [R1+0x10], R6 ;  /* 0x0000100601007387 */ /* 0x0103e80000100a00 */
[----:B-----5:R1:W-:Y:S04]  /*0360*/  STL.64 [R1+0x18], R8 ;  /* 0x0000180801007387 */ /* 0x0203e80000100a00 */
[----:B------:R1:W-:Y:S04]  /*0370*/  STL.64 [R1+0x20], R10 ;  /* 0x0000200a01007387 */ /* 0x0003e80000100a00 */
        /* <DEDUP_REMOVED lines=16> */
[----:B------:R-:W2:Y:S01]  /*0480*/  LDL R3, [R2+0x8c] ;  /* 0x00008c0002037983 */ /* 0x000ea20000100800 */
[----:B------:R-:W-:Y:S01]  /*0490*/  BSSY.RECONVERGENT B0, `(.L_x_0) ;  /* 0x000001c000007945 */ /* 0x000fe20003800200 */
[----:B--2---:R-:W-:Y:S01]  /*04a0*/  ISETP.NE.AND P0, PT, R3, RZ, PT ;  /* 0x000000ff0300720c */ /* 0x004fe20003f05270 */
[----:B------:R-:W-:-:S12]  /*04b0*/  IMAD.MOV.U32 R3, RZ, RZ, 0x23 ;  /* 0x00000023ff037424 */ /* 0x000fd800078e00ff */
[----:B-1----:R-:W-:Y:S05]  /*04c0*/  @!P0 BRA `(.L_x_1) ;  /* 0x0000000000608947 */ /* 0x002fea0003800000 */
[----:B------:R-:W2:Y:S02]  /*04d0*/  LDL R3, [R2+0x70] ;  /* 0x0000700002037983 */ /* 0x000ea40000100800 */
[----:B--2---:R-:W-:Y:S01]  /*04e0*/  ISETP.NE.AND P0, PT, R3, RZ, PT ;  /* 0x000000ff0300720c */ /* 0x004fe20003f05270 */
[----:B------:R-:W-:-:S12]  /*04f0*/  IMAD.MOV.U32 R3, RZ, RZ, 0x1c ;  /* 0x0000001cff037424 */ /* 0x000fd800078e00ff */
[----:B------:R-:W-:Y:S05]  /*0500*/  @!P0 BRA `(.L_x_1) ;  /* 0x0000000000508947 */ /* 0x000fea0003800000 */
        /* <DEDUP_REMOVED lines=12> */
[----:B------:R-:W2:Y:S02]  /*05d0*/  LDL R3, [R2] ;  /* 0x0000000002037983 */ /* 0x000ea40000100800 */
[----:B--2---:R-:W-:-:S13]  /*05e0*/  ISETP.NE.AND P0, PT, R3, RZ, PT ;  /* 0x000000ff0300720c */ /* 0x004fda0003f05270 */
[----:B------:R-:W0:Y:S01]  /*05f0*/  @P0 LDC.64 R4, c[0x0][0x390] ;  /* 0x0000e400ff040b82 */ /* 0x000e220000000a00 */
[----:B------:R-:W-:Y:S02]  /*0600*/  @P0 IMAD.MOV.U32 R3, RZ, RZ, -0x1 ;  /* 0xffffffffff030424 */ /* 0x000fe400078e00ff */
[----:B0-----:R-:W-:-:S05]  /*0610*/  @P0 IMAD.WIDE.U32 R4, R41, 0x4, R4 ;  /* 0x0000000429040825 */ /* 0x001fca00078e0004 */
[----:B------:R0:W-:Y:S01]  /*0620*/  @P0 STG.E desc[UR4][R4.64], R3 ;  /* 0x0000000304000986 */ /* 0x0001e2000c101904 */
[----:B------:R-:W-:Y:S05]  /*0630*/  @P0 EXIT ;  /* 0x000000000000094d */ /* 0x000fea0003800000 */
[----:B0-----:R-:W-:-:S07]  /*0640*/  IMAD.MOV.U32 R3, RZ, RZ, RZ ;  /* 0x000000ffff037224 */ /* 0x001fce00078e00ff */
.L_x_1:
[----:B------:R-:W-:Y:S05]  /*0650*/  BSYNC.RECONVERGENT B0 ;  /* 0x0000000000007941 */ /* 0x000fea0003800200 */
.L_x_0:
[----:B------:R-:W0:Y:S01]  /*0660*/  LDC R24, c[0x0][0x388] ;  /* 0x0000e200ff187b82 */ /* 0x000e220000000800 */
[----:B------:R-:W-:-:S05]  /*0670*/  IMAD R5, R3, 0x4, R2 ;  /* 0x0000000403057824 */ /* 0x000fca00078e0202 */
[----:B0-----:R0:W-:Y:S04]  /*0680*/  STL [R5], R24 ;  /* 0x0000001805007387 */ /* 0x0011e80000100800 */
[----:B------:R-:W2:Y:S04]  /*0690*/  LDL.64 R14, [R1] ;  /* 0x00000000010e7983 */ /* 0x000ea80000100a00 */
[----:B------:R-:W3:Y:S01]  /*06a0*/  LDL.64 R2, [R1+0x8] ;  /* 0x0000080001027983 */ /* 0x000ee20000100a00 */
[----:B--2---:R-:W-:-:S04]  /*06b0*/  ISETP.NE.AND P0, PT, R15, R24, PT ;  /* 0x000000180f00720c */ /* 0x004fc80003f05270 */
[-C--:B------:R-:W-:Y:S02]  /*06c0*/  ISETP.EQ.AND P0, PT, R14, R24.reuse, !P0 ;  /* 0x000000180e00720c */ /* 0x080fe40004702270 */
[-C--:B---3--:R-:W-:Y:S02]  /*06d0*/  ISETP.EQ.AND P1, PT, R3, R24.reuse, PT ;  /* 0x000000180300720c */ /* 0x088fe40003f22270 */
[----:B------:R-:W-:-:S13]  /*06e0*/  ISETP.EQ.AND P0, PT, R2, R24, P0 ;  /* 0x000000180200720c */ /* 0x000fda0000702270 */
[----:B0-----:R-:W-:Y:S05]  /*06f0*/  @P0 BRA P1, `(.L_x_2) ;  /* 0x0000003000900947 */ /* 0x001fea0000800000 */
[----:B------:R-:W2:Y:S01]  /*0700*/  LDL.64 R16, [R1+0x10] ;  /* 0x0000100001107983 */ /* 0x000ea20000100a00 */
[----:B------:R-:W-:-:S04]  /*0710*/  ISETP.NE.AND P0, PT, R2, R24, PT ;  /* 0x000000180200720c */ /* 0x000fc80003f05270 */
[----:B------:R-:W-:-:S04]  /*0720*/  ISETP.EQ.AND P0, PT, R15, R24, !P0 ;  /* 0x000000180f00720c */ /* 0x000fc80004702270 */
[-C--:B------:R-:W-:Y:S02]  /*0730*/  ISETP.EQ.AND P0, PT, R3, R24.reuse, P0 ;  /* 0x000000180300720c */ /* 0x080fe40000702270 */
[----:B--2---:R-:W-:-:S13]  /*0740*/  ISETP.EQ.AND P1, PT, R16, R24, PT ;  /* 0x000000181000720c */ /* 0x004fda0003f22270 */
[----:B------:R-:W-:Y:S05]  /*0750*/  @P0 BRA P1, `(.L_x_2) ;  /* 0x0000003000780947 */ /* 0x000fea0000800000 */
[-C--:B------:R-:W-:Y:S02]  /*0760*/  ISETP.NE.AND P0, PT, R3, R24.reuse, PT ;  /* 0x000000180300720c */ /* 0x080fe40003f05270 */
[-C--:B------:R-:W-:Y:S02]  /*0770*/  ISETP.EQ.AND P1, PT, R17, R24.reuse, PT ;  /* 0x000000181100720c */ /* 0x080fe40003f22270 */
[----:B------:R-:W-:-:S04]  /*0780*/  ISETP.EQ.AND P0, PT, R2, R24, !P0 ;  /* 0x000000180200720c */ /* 0x000fc80004702270 */
[----:B------:R-:W-:-:S13]  /*0790*/  ISETP.EQ.AND P0, PT, R16, R24, P0 ;  /* 0x000000181000720c */ /* 0x000fda0000702270 */
[----:B------:R-:W-:Y:S05]  /*07a0*/  @P0 BRA P1, `(.L_x_2) ;  /* 0x0000003000640947 */ /* 0x000fea0000800000 */
[----:B------:R-:W2:Y:S01]  /*07b0*/  LDL.64 R18, [R1+0x18] ;  /* 0x0000180001127983 */ /* 0x000ea20000100a00 */
[----:B------:R-:W-:-:S04]  /*07c0*/  ISETP.NE.AND P0, PT, R16, R24, PT ;  /* 0x000000181000720c */ /* 0x000fc80003f05270 */
[----:B------:R-:W-:-:S04]  /*07d0*/  ISETP.EQ.AND P0, PT, R3, R24, !P0 ;  /* 0x000000180300720c */ /* 0x000fc80004702270 */
[-C--:B------:R-:W-:Y:S02]  /*07e0*/  ISETP.EQ.AND P0, PT, R17, R24.reuse, P0 ;  /* 0x000000181100720c */ /* 0x080fe40000702270 */
[----:B--2---:R-:W-:-:S13]  /*07f0*/  ISETP.EQ.AND P1, PT, R18, R24, PT ;  /* 0x000000181200720c */ /* 0x004fda0003f22270 */
[----:B------:R-:W-:Y:S05]  /*0800*/  @P0 BRA P1, `(.L_x_2) ;  /* 0x00000030004c0947 */ /* 0x000fea0000800000 */
[----:B------:R-:W2:Y:S04]  /*0810*/  LDL.64 R20, [R1+0x20] ;  /* 0x0000200001147983 */ /* 0x000ea80000100a00 */
[----:B------:R-:W3:Y:S01]  /*0820*/  LDL.64 R4, [R1+0x28] ;  /* 0x0000280001047983 */ /* 0x000ee20000100a00 */
[----:B--2---:R-:W-:-:S04]  /*0830*/  ISETP.NE.AND P0, PT, R20, R24, PT ;  /* 0x000000181400720c */ /* 0x004fc80003f05270 */
[----:B------:R-:W-:Y:S02]  /*0840*/  P2R R6, PR, RZ, 0x1 ;  /* 0x00000001ff067803 */ /* 0x000fe40000000000 */
[-C--:B------:R-:W-:Y:S02]  /*0850*/  ISETP.EQ.AND P0, PT, R19, R24.reuse, !P0 ;  /* 0x000000181300720c */ /* 0x080fe40004702270 */
[-C--:B---3--:R-:W-:Y:S02]  /*0860*/  ISETP.EQ.AND P1, PT, R4, R24.reuse, PT ;  /* 0x000000180400720c */ /* 0x088fe40003f22270 */
[----:B------:R-:W-:-:S13]  /*0870*/  ISETP.EQ.AND P0, PT, R21, R24, P0 ;  /* 0x000000181500720c */ /* 0x000fda0000702270 */
[----:B------:R-:W-:Y:S05]  /*0880*/  @P0 BRA P1, `(.L_x_2) ;  /* 0x00000030002c0947 */ /* 0x000fea0000800000 */
[-C--:B------:R-:W-:Y:S02]  /*0890*/  ISETP.NE.AND P0, PT, R21, R24.reuse, PT ;  /* 0x000000181500720c */ /* 0x080fe40003f05270 */
[-C--:B------:R-:W-:Y:S02]  /*08a0*/  ISETP.EQ.AND P1, PT, R5, R24.reuse, PT ;  /* 0x000000180500720c */ /* 0x080fe40003f22270 */
[----:B------:R-:W-:Y:S02]  /*08b0*/  P2R R6, PR, RZ, 0x1 ;  /* 0x00000001ff067803 */ /* 0x000fe40000000000 */
[----:B------:R-:W-:-:S04]  /*08c0*/  ISETP.EQ.AND P0, PT, R20, R24, !P0 ;  /* 0x000000181400720c */ /* 0x000fc80004702270 */
[----:B------:R-:W-:-:S13]  /*08d0*/  ISETP.EQ.AND P0, PT, R4, R24, P0 ;  /* 0x000000180400720c */ /* 0x000fda0000702270 */
[----:B------:R-:W-:Y:S05]  /*08e0*/  @P0 BRA P1, `(.L_x_2) ;  /* 0x0000003000140947 */ /* 0x000fea0000800000 */
[----:B------:R-:W2:Y:S01]  /*08f0*/  LDL.64 R22, [R1+0x30] ;  /* 0x0000300001167983 */ /* 0x000ea20000100a00 */
[----:B------:R-:W-:-:S04]  /*0900*/  ISETP.NE.AND P0, PT, R4, R24, PT ;  /* 0x000000180400720c */ /* 0x000fc80003f05270 */
[----:B------:R-:W-:Y:S02]  /*0910*/  P2R R6, PR, RZ, 0x1 ;  /* 0x00000001ff067803 */ /* 0x000fe40000000000 */
[----:B------:R-:W-:-:S04]  /*0920*/  ISETP.EQ.AND P0, PT, R21, R24, !P0 ;  /* 0x000000181500720c */ /* 0x000fc80004702270 */
[-C--:B------:R-:W-:Y:S02]  /*0930*/  ISETP.EQ.AND P0, PT, R5, R24.reuse, P0 ;  /* 0x000000180500720c */ /* 0x080fe40000702270 */
[----:B--2---:R-:W-:-:S13]  /*0940*/  ISETP.EQ.AND P1, PT, R22, R24, PT ;  /* 0x000000181600720c */ /* 0x004fda0003f22270 */
[----:B------:R-:W-:Y:S05]  /*0950*/  @P0 BRA P1, `(.L_x_2) ;  /* 0x0000002c00f80947 */ /* 0x000fea0000800000 */
[-C--:B------:R-:W-:Y:S02]  /*0960*/  ISETP.NE.AND P0, PT, R5, R24.reuse, PT ;  /* 0x000000180500720c */ /* 0x080fe40003f05270 */
[-C--:B------:R-:W-:Y:S02]  /*0970*/  ISETP.EQ.AND P1, PT, R23, R24.reuse, PT ;  /* 0x000000181700720c */ /* 0x080fe40003f22270 */
[----:B------:R-:W-:Y:S02]  /*0980*/  P2R R6, PR, RZ, 0x1 ;  /* 0x00000001ff067803 */ /* 0x000fe40000000000 */
[----:B------:R-:W-:-:S04]  /*0990*/  ISETP.EQ.AND P0, PT, R4, R24, !P0 ;  /* 0x000000180400720c */ /* 0x000fc80004702270 */
[----:B------:R-:W-:-:S13]  /*09a0*/  ISETP.EQ.AND P0, PT, R22, R24, P0 ;  /* 0x000000181600720c */ /* 0x000fda0000702270 */
        /* <DEDUP_REMOVED lines=31> */
[-C--:B------:R-:W-:Y:S02]  /*0ba0*/  ISETP.EQ.AND P2, PT, R47, R24.reuse, !P1 ;  /* 0x000000182f00720c */ /* 0x080fe40004f42270 */
[-C--:B---3--:R-:W-:Y:S02]  /*0bb0*/  ISETP.EQ.AND P3, PT, R12, R24.reuse, PT ;  /* 0x000000180c00720c */ /* 0x088fe40003f62270 */
[----:B------:R-:W-:-:S13]  /*0bc0*/  ISETP.EQ.AND P2, PT, R45, R24, P2 ;  /* 0x000000182d00720c */ /* 0x000fda0001742270 */
        /* <DEDUP_REMOVED lines=123> */
[-C--:B------:R-:W-:Y:S02]  /*1380*/  ISETP.EQ.AND P5, PT, R5, R24.reuse, !P0 ;  /* 0x000000180500720c */ /* 0x080fe400047a2270 */
[-C--:B------:R-:W-:Y:S02]  /*1390*/  ISETP.EQ.AND P6, PT, R36, R24.reuse, PT ;  /* 0x000000182400720c */ /* 0x080fe40003fc2270 */
        /* <DEDUP_REMOVED lines=98> */
[----:B------:R-:W-:Y:S02]  /*19c0*/  ISETP.NE.AND P5, PT, R25, RZ, PT ;  /* 0x000000ff1900720c */ /* 0x000fe40003fa5270 */
        /* <DEDUP_REMOVED lines=54> */
[----:B------:R-:W-:Y:S01]  /*1d30*/  BSSY.RECONVERGENT B0, `(.L_x_3) ;  /* 0x0000195000007945 */ /* 0x000fe20003800200 */
[----:B------:R-:W-:-:S07]  /*1d40*/  IMAD.MOV.U32 R15, RZ, RZ, RZ ;  /* 0x000000ffff0f7224 */ /* 0x000fce00078e00ff */
.L_x_9:
[----:B------:R-:W-:-:S05]  /*1d50*/  IMAD R3, R15, 0x4, R0 ;  /* 0x000000040f037824 */ /* 0x000fca00078e0200 */
[----:B------:R-:W2:Y:S01]  /*1d60*/  LDL R2, [R3+0x8c] ;  /* 0x00008c0003027983 */ /* 0x000ea20000100800 */
[----:B------:R-:W-:Y:S04]  /*1d70*/  BSSY.RECONVERGENT B1, `(.L_x_4) ;  /* 0x000018d000017945 */ /* 0x000fe80003800200 */
[----:B------:R-:W-:Y:S01]  /*1d80*/  BSSY.RELIABLE B2, `(.L_x_5) ;  /* 0x0000019000027945 */ /* 0x000fe20003800100 */
[----:B0-----:R-:W-:Y:S01]  /*1d90*/  IMAD.MOV.U32 R14, RZ, RZ, 0x23 ;  /* 0x00000023ff0e7424 */ /* 0x001fe200078e00ff */
[----:B--2---:R-:W-:-:S13]  /*1da0*/  ISETP.NE.AND P0, PT, R2, RZ, PT ;  /* 0x000000ff0200720c */ /* 0x004fda0003f05270 */
[----:B------:R-:W-:Y:S05]  /*1db0*/  @!P0 BRA `(.L_x_6) ;  /* 0x0000000000548947 */ /* 0x000fea0003800000 */
[----:B------:R-:W2:Y:S01]  /*1dc0*/  LDL R2, [R3+0x70] ;  /* 0x0000700003027983 */ /* 0x000ea20000100800 */
[----:B------:R-:W-:Y:S01]  /*1dd0*/  IMAD.MOV.U32 R14, RZ, RZ, 0x1c ;  /* 0x0000001cff0e7424 */ /* 0x000fe200078e00ff */
        /* <DEDUP_REMOVED lines=14> */
[----:B------:R-:W2:Y:S02]  /*1ec0*/  LDL R2, [R3] ;  /* 0x0000000003027983 */ /* 0x000ea40000100800 */
[----:B--2---:R-:W-:-:S13]  /*1ed0*/  ISETP.NE.AND P0, PT, R2, RZ, PT ;  /* 0x000000ff0200720c */ /* 0x004fda0003f05270 */
[----:B------:R-:W-:Y:S05]  /*1ee0*/  @P0 BREAK.RELIABLE B2 ;  /* 0x0000000000020942 */ /* 0x000fea0003800100 */
[----:B------:R-:W-:Y:S05]  /*1ef0*/  @P0 BRA `(.L_x_7) ;  /* 0x0000001400d00947 */ /* 0x000fea0003800000 */
[----:B------:R-:W-:-:S07]  /*1f00*/  IMAD.MOV.U32 R14, RZ, RZ, RZ ;  /* 0x000000ffff0e7224 */ /* 0x000fce00078e00ff */
.L_x_6:
[----:B------:R-:W-:Y:S05]  /*1f10*/  BSYNC.RELIABLE B2 ;  /* 0x0000000000027941 */ /* 0x000fea0003800100 */
.L_x_5:
[----:B------:R-:W0:Y:S01]  /*1f20*/  LDC R2, c[0x0][0x388] ;  /* 0x0000e200ff027b82 */ /* 0x000e220000000800 */
[----:B------:R-:W-:Y:S02]  /*1f30*/  IMAD.MOV.U32 R47, RZ, RZ, 0x2 ;  /* 0x00000002ff2f7424 */ /* 0x000fe400078e00ff */
[----:B------:R-:W-:Y:S01]  /*1f40*/  IMAD R14, R14, 0x4, R3 ;  /* 0x000000040e0e7824 */ /* 0x000fe200078e0203 */
[----:B0-----:R-:W-:-:S04]  /*1f50*/  ISETP.NE.AND P0, PT, R2, 0x1, PT ;  /* 0x000000010200780c */ /* 0x001fc80003f05270 */
[----:B------:R-:W-:-:S05]  /*1f60*/  SEL R47, R47, 0x1, !P0 ;  /* 0x000000012f2f7807 */ /* 0x000fca0004000000 */
[----:B------:R0:W-:Y:S04]  /*1f70*/  STL [R14], R47 ;  /* 0x0000002f0e007387 */ /* 0x0001e80000100800 */
        /* <DEDUP_REMOVED lines=79> */
[-C--:B--2---:R-:W-:Y:S02]  /*2470*/  ISETP.NE.AND P2, PT, R32, R47.reuse, PT ;  /* 0x0000002f2000720c */ /* 0x084fe40003f45270 */
[-C--:B------:R-:W-:Y:S02]  /*2480*/  ISETP.NE.AND P3, PT, R33, R47.reuse, PT ;  /* 0x0000002f2100720c */ /* 0x080fe40003f65270 */
[-C--:B------:R-:W-:Y:S02]  /*2490*/  ISETP.EQ.AND P4, PT, R31, R47.reuse, !P2 ;  /* 0x0000002f1f00720c */ /* 0x080fe40005782270 */
[----:B---3--:R-:W-:-:S02]  /*24a0*/  ISETP.EQ.AND P5, PT, R8, R47, PT ;  /* 0x0000002f0800720c */ /* 0x008fc40003fa2270 */
[----:B------:R-:W-:-:S13]  /*24b0*/  ISETP.EQ.AND P4, PT, R33, R47, P4 ;  /* 0x0000002f2100720c */ /* 0x000fda0002782270 */
[----:B------:R-:W-:Y:S05]  /*24c0*/  @P4 BRA P5, `(.L_x_8) ;  /* 0x0000001400004947 */ /* 0x000fea0002800000 */
[-C--:B------:R-:W-:Y:S02]  /*24d0*/  ISETP.EQ.AND P5, PT, R32, R47.reuse, !P3 ;  /* 0x0000002f2000720c */ /* 0x080fe40005fa2270 */
[CC--:B------:R-:W-:Y:S02]  /*24e0*/  ISETP.EQ.AND P6, PT, R9.reuse, R47.reuse, PT ;  /* 0x0000002f0900720c */ /* 0x0c0fe40003fc2270 */
[-C--:B------:R-:W-:Y:S02]  /*24f0*/  ISETP.EQ.AND P5, PT, R8, R47.reuse, P5 ;  /* 0x0000002f0800720c */ /* 0x080fe40002fa2270 */
[----:B------:R-:W-:-:S11]  /*2500*/  ISETP.NE.AND P4, PT, R9, R47, PT ;  /* 0x0000002f0900720c */ /* 0x000fd60003f85270 */
        /* <DEDUP_REMOVED lines=8> */
[-C--:B------:R-:W-:Y:S02]  /*2590*/  ISETP.EQ.AND P5, PT, R8, R47.reuse, !P4 ;  /* 0x0000002f0800720c */ /* 0x080fe400067a2270 */
[-C--:B------:R-:W-:Y:S02]  /*25a0*/  ISETP.EQ.AND P6, PT, R35, R47.reuse, PT ;  /* 0x0000002f2300720c */ /* 0x080fe40003fc2270 */
[----:B------:R-:W-:-:S13]  /*25b0*/  ISETP.EQ.AND P5, PT, R34, R47, P5 ;  /* 0x0000002f2200720c */ /* 0x000fda0002fa2270 */
[----:B------:R-:W-:Y:S05]  /*25c0*/  @P5 BRA P6, `(.L_x_8) ;  /* 0x0000001000c05947 */ /* 0x000fea0003000000 */
[----:B------:R-:W2:Y:S04]  /*25d0*/  LDL.64 R44, [R1+0x70] ;  /* 0x00007000012c7983 */ /* 0x000ea80000100a00 */
[----:B------:R-:W3:Y:S01]  /*25e0*/  LDL.64 R12, [R1+0x78] ;  /* 0x00007800010c7983 */ /* 0x000ee20000100a00 */
[----:B--2---:R-:W-:-:S04]  /*25f0*/  ISETP.NE.AND P5, PT, R45, R47, PT ;  /* 0x0000002f2d00720c */ /* 0x004fc80003fa5270 */
[----:B------:R-:W-:Y:S02]  /*2600*/  P2R R48, PR, RZ, 0x20 ;  /* 0x00000020ff307803 */ /* 0x000fe40000000000 */
[-C--:B---3--:R-:W-:Y:S02]  /*2610*/  ISETP.NE.AND P6, PT, R12, R47.reuse, PT ;  /* 0x0000002f0c00720c */ /* 0x088fe40003fc5270 */
[-C--:B------:R-:W-:Y:S02]  /*2620*/  ISETP.EQ.AND P5, PT, R44, R47.reuse, !P5 ;  /* 0x0000002f2c00720c */ /* 0x080fe40006fa2270 */
[----:B------:R-:W-:Y:S02]  /*2630*/  P2R R49, PR, RZ, 0x40 ;  /* 0x00000040ff317803 */ /* 0x000fe40000000000 */
[-C--:B------:R-:W-:Y:S02]  /*2640*/  ISETP.EQ.AND P5, PT, R12, R47.reuse, P5 ;  /* 0x0000002f0c00720c */ /* 0x080fe40002fa2270 */
[----:B------:R-:W-:-:S13]  /*2650*/  ISETP.EQ.AND P6, PT, R13, R47, PT ;  /* 0x0000002f0d00720c */ /* 0x000fda0003fc2270 */
[----:B------:R-:W-:Y:S05]  /*2660*/  @P5 BRA P6, `(.L_x_8) ;  /* 0x0000001000985947 */ /* 0x000fea0003000000 */
[----:B------:R-:W2:Y:S01]  /*2670*/  LDL.64 R42, [R1+0x80] ;  /* 0x00008000012a7983 */ /* 0x000ea20000100a00 */
[----:B------:R-:W-:-:S04]  /*2680*/  ISETP.NE.AND P5, PT, R12, R47, PT ;  /* 0x0000002f0c00720c */ /* 0x000fc80003fa5270 */
[----:B------:R-:W-:-:S04]  /*2690*/  ISETP.EQ.AND P5, PT, R45, R47, !P5 ;  /* 0x0000002f2d00720c */ /* 0x000fc80006fa2270 */
[-C--:B------:R-:W-:Y:S02]  /*26a0*/  ISETP.EQ.AND P5, PT, R13, R47.reuse, P5 ;  /* 0x0000002f0d00720c */ /* 0x080fe40002fa2270 */
[----:B--2---:R-:W-:-:S04]  /*26b0*/  ISETP.NE.AND P6, PT, R42, R47, PT ;  /* 0x0000002f2a00720c */ /* 0x004fc80003fc5270 */
[----:B------:R-:W-:Y:S02]  /*26c0*/  P2R R50, PR, RZ, 0x40 ;  /* 0x00000040ff327803 */ /* 0x000fe40000000000 */
[----:B------:R-:W-:-:S13]  /*26d0*/  ISETP.EQ.AND P6, PT, R42, R47, PT ;  /* 0x0000002f2a00720c */ /* 0x000fda0003fc2270 */
        /* <DEDUP_REMOVED lines=175> */
[-C--:B------:R-:W-:Y:S02]  /*31d0*/  ISETP.EQ.AND P5, PT, R26, R47.reuse, !P2 ;  /* 0x0000002f1a00720c */ /* 0x080fe400057a2270 */
[-C--:B------:R-:W-:Y:S02]  /*31e0*/  ISETP.EQ.AND P6, PT, R13, R47.reuse, P6 ;  /* 0x0000002f0d00720c */ /* 0x080fe400037c2270 */
[-C--:B------:R-:W-:Y:S02]  /*31f0*/  ISETP.EQ.AND P5, PT, R12, R47.reuse, P5 ;  /* 0x0000002f0c00720c */ /* 0x080fe40002fa2270 */
[-C--:B------:R-:W-:Y:S02]  /*3200*/  ISETP.EQ.AND P6, PT, R11, R47.reuse, P6 ;  /* 0x0000002f0b00720c */ /* 0x080fe400037c2270 */
[----:B------:R-:W-:-:S04]  /*3210*/  ISETP.EQ.AND P5, PT, R10, R47, P5 ;  /* 0x0000002f0a00720c */ /* 0x000fc80002fa2270 */
[----:B------:R-:W-:-:S13]  /*3220*/  PLOP3.LUT P5, PT, P5, P6, PT, 0xf8, 0x8f ;  /* 0x00000000008f781c */ /* 0x000fda0002fadf70 */
[----:B------:R-:W-:Y:S05]  /*3230*/  @P5 BRA `(.L_x_8) ;  /* 0x0000000400a45947 */ /* 0x000fea0003800000 */
        /* <DEDUP_REMOVED lines=63> */
[----:B------:R0:W-:Y:S02]  /*3630*/  STL [R14], RZ ;  /* 0x000000ff0e007387 */ /* 0x0001e40000100800 */
.L_x_7:
[----:B------:R-:W-:Y:S05]  /*3640*/  BSYNC.RECONVERGENT B1 ;  /* 0x0000000000017941 */ /* 0x000fea0003800200 */
.L_x_4:
[----:B------:R-:W-:-:S05]  /*3650*/  VIADD R15, R15, 0x1 ;  /* 0x000000010f0f7836 */ /* 0x000fca0000000000 */
[----:B------:R-:W-:-:S13]  /*3660*/  ISETP.NE.AND P0, PT, R15, 0x7, PT ;  /* 0x000000070f00780c */ /* 0x000fda0003f05270 */
[----:B------:R-:W-:Y:S05]  /*3670*/  @P0 BRA `(.L_x_9) ;  /* 0xffffffe400b40947 */ /* 0x000fea000383ffff */
[----:B------:R-:W-:Y:S05]  /*3680*/  BSYNC.RECONVERGENT B0 ;  /* 0x0000000000007941 */ /* 0x000fea0003800200 */
.L_x_3:
[----:B------:R-:W1:Y:S01]  /*3690*/  S2R R21, SR_TID.X ;  /* 0x0000000000157919 */ /* 0x000e620000002100 */
[----:B------:R-:W1:Y:S02]  /*36a0*/  LDC.64 R2, c[0x0][0x398] ;  /* 0x0000e600ff027b82 */ /* 0x000e640000000a00 */
[----:B-1----:R-:W-:-:S05]  /*36b0*/  IMAD.WIDE.U32 R2, R21, 0x30, R2 ;  /* 0x0000003015027825 */ /* 0x002fca00078e0002 */
[----:B------:R-:W2:Y:S04]  /*36c0*/  LDG.E.64 R6, desc[UR4][R2.64] ;  /* 0x0000000402067981 */ /* 0x000ea8000c1e1b00 */
[----:B------:R-:W0:Y:S04]  /*36d0*/  LDG.E.64 R10, desc[UR4][R2.64+0x10] ;  /* 0x00001004020a7981 */ /* 0x000e28000c1e1b00 */
[----:B------:R-:W3:Y:S04]  /*36e0*/  LDG.E.64 R8, desc[UR4][R2.64+0x8] ;  /* 0x0000080402087981 */ /* 0x000ee8000c1e1b00 */
[----:B------:R-:W4:Y:S04]  /*36f0*/  LDG.E.64 R12, desc[UR4][R2.64+0x18] ;  /* 0x00001804020c7981 */ /* 0x000f28000c1e1b00 */
[----:B------:R-:W5:Y:S04]  /*3700*/  LDG.E.64 R4, desc[UR4][R2.64+0x28] ;  /* 0x0000280402047981 */ /* 0x000f68000c1e1b00 */
[----:B------:R-:W5:Y:S01]  /*3710*/  LDG.E R15, desc[UR4][R2.64+0x20] ;  /* 0x00002004020f7981 */ /* 0x000f62000c1e1900 */
[----:B------:R-:W-:Y:S01]  /*3720*/  IMAD.MOV.U32 R17, RZ, RZ, 0x2f800000 ;  /* 0x2f800000ff117424 */ /* 0x000fe200078e00ff */
[----:B--2---:R-:W-:Y:S01]  /*3730*/  SHF.R.U32.HI R0, RZ, 0x2, R7 ;  /* 0x00000002ff007819 */ /* 0x004fe20000011607 */
[----:B------:R-:W-:-:S03]  /*3740*/  VIADD R16, R6, 0x587c5 ;  /* 0x000587c506107836 */ /* 0x000fc60000000000 */
[----:B------:R-:W-:Y:S01]  /*3750*/  LOP3.LUT R0, R0, R7, RZ, 0x3c, !PT ;  /* 0x0000000700007212 */ /* 0x000fe200078e3cff */
[----:B0-----:R-:W-:Y:S02]  /*3760*/  IMAD.SHL.U32 R14, R11, 0x10, RZ ;  /* 0x000000100b0e7824 */ /* 0x001fe400078e00ff */
[----:B------:R-:W-:Y:S02]  /*3770*/  IMAD.MOV.U32 R22, RZ, RZ, R11 ;  /* 0x000000ffff167224 */ /* 0x000fe400078e000b */
[----:B------:R-:W-:Y:S02]  /*3780*/  IMAD.SHL.U32 R7, R0, 0x2, RZ ;  /* 0x0000000200077824 */ /* 0x000fe400078e00ff */
[----:B---3--:R-:W-:-:S03]  /*3790*/  IMAD.MOV.U32 R20, RZ, RZ, R9 ;  /* 0x000000ffff147224 */ /* 0x008fc600078e0009 */
[----:B------:R-:W-:-:S04]  /*37a0*/  LOP3.LUT R7, R11, R14, R7, 0x96, !PT ;  /* 0x0000000e0b077212 */ /* 0x000fc800078e9607 */
[----:B------:R-:W-:Y:S02]  /*37b0*/  LOP3.LUT R23, R7, R0, RZ, 0x3c, !PT ;  /* 0x0000000007177212 */ /* 0x000fe400078e3cff */
[----:B------:R-:W0:Y:S03]  /*37c0*/  LDC.64 R6, c[0x0][0x390] ;  /* 0x0000e400ff067b82 */ /* 0x000e260000000a00 */
[----:B------:R-:W-:-:S05]  /*37d0*/  IMAD.IADD R0, R23, 0x1, R16 ;  /* 0x0000000117007824 */ /* 0x000fca00078e0210 */
[----:B------:R-:W-:-:S05]  /*37e0*/  I2FP.F32.U32 R0, R0 ;  /* 0x0000000000007245 */ /* 0x000fca0000201000 */
[----:B------:R-:W-:Y:S01]  /*37f0*/  FFMA R0, R0, R17, 1.1641532182693481445e-10 ;  /* 0x2f00000000007423 */ /* 0x000fe20000000011 */
[----:B------:R-:W-:-:S03]  /*3800*/  IMAD.MOV.U32 R17, RZ, RZ, R8 ;  /* 0x000000ffff117224 */ /* 0x000fc600078e0008 */
[----:B------:R-:W-:-:S04]  /*3810*/  FMUL R0, R0, 10 ;  /* 0x4120000000007820 */ /* 0x000fc80000400000 */
[----:B------:R-:W1:Y:S01]  /*3820*/  F2I.TRUNC.NTZ R19, R0 ;  /* 0x0000000000137305 */ /* 0x000e62000020f100 */
[----:B0-----:R-:W-:-:S04]  /*3830*/  IMAD.WIDE.U32 R6, R21, 0x4, R6 ;  /* 0x0000000415067825 */ /* 0x001fc800078e0006 */
[----:B------:R-:W-:Y:S01]  /*3840*/  IMAD.MOV.U32 R21, RZ, RZ, R10 ;  /* 0x000000ffff157224 */ /* 0x000fe200078e000a */
[----:B-1----:R-:W-:Y:S04]  /*3850*/  STG.E desc[UR4][R6.64], R19 ;  /* 0x0000001306007986 */ /* 0x002fe8000c101904 */
[----:B------:R-:W-:Y:S04]  /*3860*/  STG.E.64 desc[UR4][R2.64], R16 ;  /* 0x0000001002007986 */ /* 0x000fe8000c101b04 */
[----:B------:R-:W-:Y:S04]  /*3870*/  STG.E.64 desc[UR4][R2.64+0x8], R20 ;  /* 0x0000081402007986 */ /* 0x000fe8000c101b04 */
[----:B------:R-:W-:Y:S04]  /*3880*/  STG.E.64 desc[UR4][R2.64+0x10], R22 ;  /* 0x0000101602007986 */ /* 0x000fe8000c101b04 */
[----:B----4-:R-:W-:Y:S04]  /*3890*/  STG.E.64 desc[UR4][R2.64+0x18], R12 ;  /* 0x0000180c02007986 */ /* 0x010fe8000c101b04 */
[----:B-----5:R-:W-:Y:S04]  /*38a0*/  STG.E.64 desc[UR4][R2.64+0x28], R4 ;  /* 0x0000280402007986 */ /* 0x020fe8000c101b04 */
[----:B------:R-:W-:Y:S01]  /*38b0*/  STG.E desc[UR4][R2.64+0x20], R15 ;  /* 0x0000200f02007986 */ /* 0x000fe2000c101904 */
[----:B------:R-:W-:Y:S05]  /*38c0*/  EXIT ;  /* 0x000000000000794d */ /* 0x000fea0003800000 */
.L_x_8:
[----:B------:R-:W0:Y:S01]  /*38d0*/  S2R R7, SR_TID.X ;  /* 0x0000000000077919 */ /* 0x000e220000002100 */
[----:B------:R-:W0:Y:S01]  /*38e0*/  LDC.64 R2, c[0x0][0x390] ;  /* 0x0000e400ff027b82 */ /* 0x000e220000000a00 */
[----:B------:R-:W-:Y:S01]  /*38f0*/  IMAD.MOV.U32 R5, RZ, RZ, 0x32 ;  /* 0x00000032ff057424 */ /* 0x000fe200078e00ff */
[----:B------:R-:W-:Y:S01]  /*3900*/  STL [R14], RZ ;  /* 0x000000ff0e007387 */ /* 0x000fe20000100800 */
[----:B0-----:R-:W-:-:S05]  /*3910*/  IMAD.WIDE.U32 R2, R7, 0x4, R2 ;  /* 0x0000000407027825 */ /* 0x001fca00078e0002 */
[----:B------:R-:W-:Y:S01]  /*3920*/  STG.E desc[UR4][R2.64], R5 ;  /* 0x0000000502007986 */ /* 0x000fe2000c101904 */
[----:B------:R-:W-:Y:S05]  /*3930*/  EXIT ;  /* 0x000000000000794d */ /* 0x000fea0003800000 */
.L_x_2:
[----:B------:R-:W0:Y:S01]  /*3940*/  LDC.64 R2, c[0x0][0x390] ;  /* 0x0000e400ff027b82 */ /* 0x000e220000000a00 */
[----:B------:R-:W-:Y:S02]  /*3950*/  IMAD.MOV.U32 R5, RZ, RZ, 0x64 ;  /* 0x00000064ff057424 */ /* 0x000fe400078e00ff */
[----:B0-----:R-:W-:-:S05]  /*3960*/  IMAD.WIDE.U32 R2, R41, 0x4, R2 ;  /* 0x0000000429027825 */ /* 0x001fca00078e0002 */
[----:B------:R-:W-:Y:S01]  /*3970*/  STG.E desc[UR4][R2.64], R5 ;  /* 0x0000000502007986 */ /* 0x000fe2000c101904 */
[----:B------:R-:W-:Y:S05]  /*3980*/  EXIT ;  /* 0x000000000000794d */ /* 0x000fea0003800000 */
.L_x_10:
[----:B------:R-:W-:-:S00]  /*3990*/  BRA `(.L_x_10) ;  /* 0xfffffffc00fc7947 */ /* 0x000fc0000383ffff */
[----:B------:R-:W-:-:S00]  /*39a0*/  NOP ;  /* 0x0000000000007918 */ /* 0x000fc00000000000 */
        /* <DEDUP_REMOVED lines=13> */
.L_x_20:


//--------------------- .text._Z11SetupKernelP17curandStateXORWOWy --------------------------
	.section	.text._Z11SetupKernelP17curandStateXORWOWy,"ax",@progbits
	.align	128
        .global         _Z11SetupKernelP17curandStateXORWOWy
        .type           _Z11SetupKernelP17curandStateXORWOWy,@function
        .size           _Z11SetupKernelP17curandStateXORWOWy,(.L_x_21 - _Z11SetupKernelP17curandStateXORWOWy)
        .other          _Z11SetupKernelP17curandStateXORWOWy,@"STO_CUDA_ENTRY STV_DEFAULT"
_Z11SetupKernelP17curandStateXORWOWy:
.text._Z11SetupKernelP17curandStateXORWOWy:
[----:B------:R-:W-:Y:S08]  /*0000*/  LDC R1, c[0x0][0x37c] ;  /* 0x0000df00ff017b82 */ /* 0x000ff00000000800 */
[----:B------:R-:W0:Y:S01]  /*0010*/  LDC.64 R4, c[0x0][0x388] ;  /* 0x0000e200ff047b82 */ /* 0x000e220000000a00 */
[----:B------:R-:W1:Y:S01]  /*0020*/  S2R R13, SR_TID.X ;  /* 0x00000000000d7919 */ /* 0x000e620000002100 */
[----:B------:R-:W2:Y:S01]  /*0030*/  LDCU.64 UR4, c[0x0][0x358] ;  /* 0x00006b00ff0477ac */ /* 0x000ea20008000a00 */
[----:B------:R-:W-:Y:S05]  /*0040*/  BSSY.RECONVERGENT B0, `(.L_x_11) ;  /* 0x00000e7000007945 */ /* 0x000fea0003800200 */
[----:B------:R-:W1:Y:S01]  /*0050*/  LDC.64 R2, c[0x0][0x380] ;  /* 0x0000e000ff027b82 */ /* 0x000e620000000a00 */
[----:B0-----:R-:W-:-:S02]  /*0060*/  LOP3.LUT R0, R4, 0xaad26b49, RZ, 0x3c, !PT ;  /* 0xaad26b4904007812 */ /* 0x001fc400078e3cff */
[----:B------:R-:W-:-:S03]  /*0070*/  LOP3.LUT R4, R5, 0xf7dcefdd, RZ, 0x3c, !PT ;  /* 0xf7dcefdd05047812 */ /* 0x000fc600078e3cff */
[----:B------:R-:W-:Y:S02]  /*0080*/  IMAD R0, R0, 0x4182bed5, RZ ;  /* 0x4182bed500007824 */ /* 0x000fe400078e02ff */
[----:B------:R-:W-:Y:S02]  /*0090*/  IMAD R5, R4, -0x658354e5, RZ ;  /* 0x9a7cab1b04057824 */ /* 0x000fe400078e02ff */
[----:B-1----:R-:W-:Y:S01]  /*00a0*/  IMAD.WIDE.U32 R2, R13, 0x30, R2 ;  /* 0x000000300d027825 */ /* 0x002fe200078e0002 */
[C---:B------:R-:W-:Y:S02]  /*00b0*/  LOP3.LUT R8, R0.reuse, 0x159a55e5, RZ, 0x3c, !PT ;  /* 0x159a55e500087812 */ /* 0x040fe400078e3cff */
[C---:B------:R-:W-:Y:S01]  /*00c0*/  IADD3 R6, PT, PT, R0.reuse, 0x64f0c9, R5 ;  /* 0x0064f0c900067810 */ /* 0x040fe20007ffe005 */
[C---:B------:R-:W-:Y:S01]  /*00d0*/  VIADD R7, R0.reuse, 0x75bcd15 ;  /* 0x075bcd1500077836 */ /* 0x040fe20000000000 */
[----:B------:R-:W-:Y:S01]  /*00e0*/  LOP3.LUT R10, R5, 0x5491333, RZ, 0x3c, !PT ;  /* 0x05491333050a7812 */ /* 0x000fe200078e3cff */
[----:B------:R-:W-:Y:S01]  /*00f0*/  VIADD R11, R0, 0x583f19 ;  /* 0x00583f19000b7836 */ /* 0x000fe20000000000 */
[----:B------:R-:W-:Y:S01]  /*0100*/  ISETP.NE.AND P0, PT, R13, RZ, PT ;  /* 0x000000ff0d00720c */ /* 0x000fe20003f05270 */
[----:B------:R-:W-:Y:S01]  /*0110*/  VIADD R9, R5, 0x1f123bb5 ;  /* 0x1f123bb505097836 */ /* 0x000fe20000000000 */
[----:B--2---:R0:W-:Y:S04]  /*0120*/  STG.E.64 desc[UR4][R2.64], R6 ;  /* 0x0000000602007986 */ /* 0x0041e8000c101b04 */
[----:B------:R0:W-:Y:S04]  /*0130*/  STG.E.64 desc[UR4][R2.64+0x8], R8 ;  /* 0x0000080802007986 */ /* 0x0001e8000c101b04 */
[----:B------:R0:W-:Y:S03]  /*0140*/  STG.E.64 desc[UR4][R2.64+0x10], R10 ;  /* 0x0000100a02007986 */ /* 0x0001e6000c101b04 */
[----:B------:R-:W-:Y:S05]  /*0150*/  @!P0 BRA `(.L_x_12) ;  /* 0x0000000c00548947 */ /* 0x000fea0003800000 */
[----:B------:R-:W-:Y:S01]  /*0160*/  IMAD.MOV.U32 R0, RZ, RZ, R13 ;  /* 0x000000ffff007224 */ /* 0x000fe200078e000d */
[----:B0-----:R-:W-:-:S07]  /*0170*/  CS2R R10, SRZ ;  /* 0x00000000000a7805 */ /* 0x001fce000001ff00 */
.L_x_18:
[----:B0-----:R-:W-:Y:S01]  /*0180*/  LOP3.LUT R2, R0, 0x3, RZ, 0xc0, !PT ;  /* 0x0000000300027812 */ /* 0x001fe200078ec0ff */
[----:B------:R-:W-:Y:S03]  /*0190*/  BSSY.RECONVERGENT B1, `(.L_x_13) ;  /* 0x00000cb000017945 */ /* 0x000fe60003800200 */
[----:B------:R-:W-:-:S04]  /*01a0*/  ISETP.NE.U32.AND P0, PT, R2, RZ, PT ;  /* 0x000000ff0200720c */ /* 0x000fc80003f05070 */
[----:B------:R-:W-:-:S13]  /*01b0*/  ISETP.NE.AND.EX P0, PT, RZ, RZ, PT, P0 ;  /* 0x000000ffff00720c */ /* 0x000fda0003f05300 */
[----:B------:R-:W-:Y:S05]  /*01c0*/  @!P0 BRA `(.L_x_14) ;  /* 0x0000000c001c8947 */ /* 0x000fea0003800000 */
[----:B------:R-:W0:Y:S01]  /*01d0*/  LDC.64 R6, c[0x4][RZ] ;  /* 0x01000000ff067b82 */ /* 0x000e220000000a00 */
[----:B------:R-:W-:Y:S02]  /*01e0*/  IMAD.MOV.U32 R12, RZ, RZ, RZ ;  /* 0x000000ffff0c7224 */ /* 0x000fe400078e00ff */
[----:B0-----:R-:W-:-:S07]  /*01f0*/  IMAD.WIDE.U32 R6, R10, 0xc80, R6 ;  /* 0x00000c800a067825 */ /* 0x001fce00078e0006 */
.L_x_17:
[----:B0-----:R-:W-:Y:S01]  /*0200*/  IMAD.MOV.U32 R13, RZ, RZ, RZ ;  /* 0x000000ffff0d7224 */ /* 0x001fe200078e00ff */
[----:B------:R-:W-:Y:S01]  /*0210*/  CS2R R2, SRZ ;  /* 0x0000000000027805 */ /* 0x000fe2000001ff00 */
[----:B------:R-:W-:Y:S01]  /*0220*/  IMAD.MOV.U32 R15, RZ, RZ, RZ ;  /* 0x000000ffff0f7224 */ /* 0x000fe200078e00ff */
[----:B------:R-:W-:-:S07]  /*0230*/  CS2R R4, SRZ ;  /* 0x0000000000047805 */ /* 0x000fce000001ff00 */
.L_x_16:
[----:B------:R-:W0:Y:S01]  /*0240*/  S2R R14, SR_TID.X ;  /* 0x00000000000e7919 */ /* 0x000e220000002100 */
[----:B------:R-:W0:Y:S02]  /*0250*/  LDC.64 R8, c[0x0][0x380] ;  /* 0x0000e000ff087b82 */ /* 0x000e240000000a00 */
[----:B0-----:R-:W-:-:S04]  /*0260*/  IMAD.WIDE.U32 R8, R14, 0x30, R8 ;  /* 0x000000300e087825 */ /* 0x001fc800078e0008 */
[----:B------:R-:W-:-:S05]  /*0270*/  IMAD.WIDE.U32 R8, R15, 0x4, R8 ;  /* 0x000000040f087825 */ /* 0x000fca00078e0008 */
[----:B------:R0:W5:Y:S01]  /*0280*/  LDG.E R16, desc[UR4][R8.64+0x4] ;  /* 0x0000040408107981 */ /* 0x000162000c1e1900 */
[----:B------:R-:W-:-:S07]  /*0290*/  IMAD.MOV.U32 R17, RZ, RZ, RZ ;  /* 0x000000ffff117224 */ /* 0x000fce00078e00ff */
.L_x_15:
[----:B-----5:R-:W-:Y:S01]  /*02a0*/  SHF.R.U32.HI R24, RZ, R17, R16 ;  /* 0x00000011ff187219 */ /* 0x020fe20000011610 */
[----:B0-----:R-:W-:-:S03]  /*02b0*/  IMAD.SHL.U32 R8, R15, 0x20, RZ ;  /* 0x000000200f087824 */ /* 0x001fc600078e00ff */
[----:B------:R-:W-:Y:S01]  /*02c0*/  LOP3.LUT R9, R24, 0x1, RZ, 0xc0, !PT ;  /* 0x0000000118097812 */ /* 0x000fe200078ec0ff */
[----:B------:R-:W-:-:S03]  /*02d0*/  IMAD.IADD R8, R8, 0x1, R17 ;  /* 0x0000000108087824 */ /* 0x000fc600078e0211 */
[----:B------:R-:W-:Y:S01]  /*02e0*/  ISETP.NE.U32.AND P0, PT, R9, 0x1, PT ;  /* 0x000000010900780c */ /* 0x000fe20003f05070 */
[----:B------:R-:W-:-:S03]  /*02f0*/  IMAD R9, R8, 0x5, RZ ;  /* 0x0000000508097824 */ /* 0x000fc600078e02ff */
[----:B------:R-:W-:Y:S01]  /*0300*/  R2P PR, R24, 0x7e ;  /* 0x0000007e18007804 */ /* 0x000fe20000000000 */
[----:B------:R-:W-:-:S08]  /*0310*/  IMAD.WIDE.U32 R8, R9, 0x4, R6 ;  /* 0x0000000409087825 */ /* 0x000fd000078e0006 */
[----:B------:R-:W2:Y:S04]  /*0320*/  @!P0 LDG.E R18, desc[UR4][R8.64] ;  /* 0x0000000408128981 */ /* 0x000ea8000c1e1900 */
[----:B------:R-:W3:Y:S04]  /*0330*/  @P1 LDG.E R22, desc[UR4][R8.64+0x14] ;  /* 0x0000140408161981 */ /* 0x000ee8000c1e1900 */
[----:B------:R-:W4:Y:S04]  /*0340*/  @!P0 LDG.E R20, desc[UR4][R8.64+0x10] ;  /* 0x0000100408148981 */ /* 0x000f28000c1e1900 */
[----:B------:R-:W4:Y:S04]  /*0350*/  @P2 LDG.E R28, desc[UR4][R8.64+0x28] ;  /* 0x00002804081c2981 */ /* 0x000f28000c1e1900 */
[----:B------:R-:W4:Y:S04]  /*0360*/  @P1 LDG.E R26, desc[UR4][R8.64+0x24] ;  /* 0x00002404081a1981 */ /* 0x000f28000c1e1900 */
[----:B------:R-:W4:Y:S04]  /*0370*/  @P3 LDG.E R21, desc[UR4][R8.64+0x3c] ;  /* 0x00003c0408153981 */ /* 0x000f28000c1e1900 */
[----:B------:R-:W4:Y:S04]  /*0380*/  @P2 LDG.E R19, desc[UR4][R8.64+0x38] ;  /* 0x0000380408132981 */ /* 0x000f28000c1e1900 */
[----:B------:R-:W4:Y:S04]  /*0390*/  @P4 LDG.E R23, desc[UR4][R8.64+0x50] ;  /* 0x0000500408174981 */ /* 0x000f28000c1e1900 */
[----:B------:R-:W4:Y:S01]  /*03a0*/  @P1 LDG.E R25, desc[UR4][R8.64+0x20] ;  /* 0x0000200408191981 */ /* 0x000f22000c1e1900 */
[----:B--2---:R-:W-:-:S03]  /*03b0*/  @!P0 LOP3.LUT R13, R13, R18, RZ, 0x3c, !PT ;  /* 0x000000120d0d8212 */ /* 0x004fc600078e3cff */
[----:B------:R-:W2:Y:S01]  /*03c0*/  @!P0 LDG.E R18, desc[UR4][R8.64+0x8] ;  /* 0x0000080408128981 */ /* 0x000ea2000c1e1900 */
[----:B---3--:R-:W-:-:S03]  /*03d0*/  @P1 LOP3.LUT R13, R13, R22, RZ, 0x3c, !PT ;  /* 0x000000160d0d1212 */ /* 0x008fc600078e3cff */
[----:B------:R-:W3:Y:S01]  /*03e0*/  @P3 LDG.E R22, desc[UR4][R8.64+0x4c] ;  /* 0x00004c0408163981 */ /* 0x000ee2000c1e1900 */
[----:B----4-:R-:W-:-:S03]  /*03f0*/  @!P0 LOP3.LUT R3, R3, R20, RZ, 0x3c, !PT ;  /* 0x0000001403038212 */ /* 0x010fc600078e3cff */
[----:B------:R-:W4:Y:S01]  /*0400*/  @P1 LDG.E R20, desc[UR4][R8.64+0x1c] ;  /* 0x00001c0408141981 */ /* 0x000f22000c1e1900 */
[----:B------:R-:W-:Y:S02]  /*0410*/  @P2 LOP3.LUT R13, R13, R28, RZ, 0x3c, !PT ;  /* 0x0000001c0d0d2212 */ /* 0x000fe400078e3cff */
[----:B------:R-:W-:Y:S02]  /*0420*/  @P1 LOP3.LUT R3, R3, R26, RZ, 0x3c, !PT ;  /* 0x0000001a03031212 */ /* 0x000fe400078e3cff */
[----:B------:R-:W4:Y:S01]  /*0430*/  @P5 LDG.E R26, desc[UR4][R8.64+0x64] ;  /* 0x00006404081a5981 */ /* 0x000f22000c1e1900 */
[----:B------:R-:W-:-:S03]  /*0440*/  @P3 LOP3.LUT R13, R13, R21, RZ, 0x3c, !PT ;  /* 0x000000150d0d3212 */ /* 0x000fc600078e3cff */
[----:B------:R-:W4:Y:S01]  /*0450*/  @!P0 LDG.E R21, desc[UR4][R8.64+0xc] ;  /* 0x00000c0408158981 */ /* 0x000f22000c1e1900 */
[----:B------:R-:W-:-:S03]  /*0460*/  @P2 LOP3.LUT R3, R3, R19, RZ, 0x3c, !PT ;  /* 0x0000001303032212 */ /* 0x000fc600078e3cff */
[----:B------:R-:W4:Y:S01]  /*0470*/  @!P0 LDG.E R19, desc[UR4][R8.64+0x4] ;  /* 0x0000040408138981 */ /* 0x000f22000c1e1900 */
[----:B------:R-:W-:-:S03]  /*0480*/  @P4 LOP3.LUT R13, R13, R23, RZ, 0x3c, !PT ;  /* 0x000000170d0d4212 */ /* 0x000fc600078e3cff */
[----:B------:R-:W4:Y:S01]  /*0490*/  @P1 LDG.E R23, desc[UR4][R8.64+0x18] ;  /* 0x0000180408171981 */ /* 0x000f22000c1e1900 */
[----:B--2---:R-:W-:-:S03]  /*04a0*/  @!P0 LOP3.LUT R5, R5, R18, RZ, 0x3c, !PT ;  /* 0x0000001205058212 */ /* 0x004fc600078e3cff */
[----:B------:R-:W2:Y:S01]  /*04b0*/  @P2 LDG.E R18, desc[UR4][R8.64+0x30] ;  /* 0x0000300408122981 */ /* 0x000ea2000c1e1900 */
[----:B---3--:R-:W-:-:S03]  /*04c0*/  @P3 LOP3.LUT R3, R3, R22, RZ, 0x3c, !PT ;  /* 0x0000001603033212 */ /* 0x008fc600078e3cff */
[----:B------:R-:W3:Y:S01]  /*04d0*/  @P4 LDG.E R22, desc[UR4][R8.64+0x60] ;  /* 0x0000600408164981 */ /* 0x000ee2000c1e1900 */
[----:B----4-:R-:W-:-:S03]  /*04e0*/  @P1 LOP3.LUT R5, R5, R20, RZ, 0x3c, !PT ;  /* 0x0000001405051212 */ /* 0x010fc600078e3cff */
[----:B------:R-:W4:Y:S01]  /*04f0*/  @P3 LDG.E R20, desc[UR4][R8.64+0x44] ;  /* 0x0000440408143981 */ /* 0x000f22000c1e1900 */
[----:B------:R-:W-:-:S03]  /*0500*/  @P5 LOP3.LUT R13, R13, R26, RZ, 0x3c, !PT ;  /* 0x0000001a0d0d5212 */ /* 0x000fc600078e3cff */
[----:B------:R-:W4:Y:S01]  /*0510*/  @P6 LDG.E R26, desc[UR4][R8.64+0x78] ;  /* 0x00007804081a6981 */ /* 0x000f22000c1e1900 */
[----:B------:R-:W-:-:S03]  /*0520*/  @!P0 LOP3.LUT R2, R2, R21, RZ, 0x3c, !PT ;  /* 0x0000001502028212 */ /* 0x000fc600078e3cff */
[----:B------:R-:W4:Y:S01]  /*0530*/  @P2 LDG.E R21, desc[UR4][R8.64+0x34] ;  /* 0x0000340408152981 */ /* 0x000f22000c1e1900 */
[----:B------:R-:W-:-:S03]  /*0540*/  @!P0 LOP3.LUT R4, R4, R19, RZ, 0x3c, !PT ;  /* 0x0000001304048212 */ /* 0x000fc600078e3cff */
[----:B------:R-:W4:Y:S01]  /*0550*/  @P2 LDG.E R19, desc[UR4][R8.64+0x2c] ;  /* 0x00002c0408132981 */ /* 0x000f22000c1e1900 */
[----:B------:R-:W-:Y:S02]  /*0560*/  @P1 LOP3.LUT R2, R2, R25, RZ, 0x3c, !PT ;  /* 0x0000001902021212 */ /* 0x000fe400078e3cff */
[----:B------:R-:W-:Y:S01]  /*0570*/  @P1 LOP3.LUT R4, R4, R23, RZ, 0x3c, !PT ;  /* 0x0000001704041212 */ /* 0x000fe200078e3cff */
[----:B------:R-:W4:Y:S04]  /*0580*/  @P3 LDG.E R25, desc[UR4][R8.64+0x48] ;  /* 0x0000480408193981 */ /* 0x000f28000c1e1900 */
[----:B------:R-:W4:Y:S01]  /*0590*/  @P3 LDG.E R23, desc[UR4][R8.64+0x40] ;  /* 0x0000400408173981 */ /* 0x000f22000c1e1900 */
[----:B------:R-:W-:Y:S02]  /*05a0*/  LOP3.LUT P0, RZ, R24, 0x80, RZ, 0xc0, !PT ;  /* 0x0000008018ff7812 */ /* 0x000fe4000780c0ff */
[----:B--2---:R-:W-:-:S02]  /*05b0*/  @P2 LOP3.LUT R5, R5, R18, RZ, 0x3c, !PT ;  /* 0x0000001205052212 */ /* 0x004fc400078e3cff */
[----:B------:R-:W2:Y:S01]  /*05c0*/  @P4 LDG.E R18, desc[UR4][R8.64+0x58] ;  /* 0x0000580408124981 */ /* 0x000ea2000c1e1900 */
[----:B---3--:R-:W-:-:S03]  /*05d0*/  @P4 LOP3.LUT R3, R3, R22, RZ, 0x3c, !PT ;  /* 0x0000001603034212 */ /* 0x008fc600078e3cff */
[----:B------:R-:W3:Y:S01]  /*05e0*/  @P5 LDG.E R22, desc[UR4][R8.64+0x74] ;  /* 0x0000740408165981 */ /* 0x000ee2000c1e1900 */
[----:B----4-:R-:W-:-:S03]  /*05f0*/  @P3 LOP3.LUT R5, R5, R20, RZ, 0x3c, !PT ;  /* 0x0000001405053212 */ /* 0x010fc600078e3cff */
[----:B------:R-:W4:Y:S01]  /*0600*/  @P5 LDG.E R20, desc[UR4][R8.64+0x6c] ;  /* 0x00006c0408145981 */ /* 0x000f22000c1e1900 */
[----:B------:R-:W-:-:S03]  /*0610*/  @P6 LOP3.LUT R13, R13, R26, RZ, 0x3c, !PT ;  /* 0x0000001a0d0d6212 */ /* 0x000fc600078e3cff */
        /* <DEDUP_REMOVED lines=9> */
[----:B--2---:R-:W-:-:S03]  /*06b0*/  @P4 LOP3.LUT R5, R5, R18, RZ, 0x3c, !PT ;  /* 0x0000001205054212 */ /* 0x004fc600078e3cff */
        /* <DEDUP_REMOVED lines=15> */
[----:B--2---:R-:W-:-:S04]  /*07b0*/  @P6 LOP3.LUT R5, R5, R18, RZ, 0x3c, !PT ;  /* 0x0000001205056212 */ /* 0x004fc800078e3cff */
[----:B---3--:R-:W-:Y:S02]  /*07c0*/  @P0 LOP3.LUT R5, R5, R22, RZ, 0x3c, !PT ;  /* 0x0000001605050212 */ /* 0x008fe400078e3cff */
[----:B----4-:R-:W-:-:S04]  /*07d0*/  @P6 LOP3.LUT R3, R3, R20, RZ, 0x3c, !PT ;  /* 0x0000001403036212 */ /* 0x010fc800078e3cff */
[----:B------:R-:W-:Y:S02]  /*07e0*/  @P0 LOP3.LUT R3, R3, R26, RZ, 0x3c, !PT ;  /* 0x0000001a03030212 */ /* 0x000fe400078e3cff */
[----:B------:R-:W-:Y:S02]  /*07f0*/  @P6 LOP3.LUT R2, R2, R21, RZ, 0x3c, !PT ;  /* 0x0000001502026212 */ /* 0x000fe400078e3cff */
[----:B------:R-:W-:Y:S02]  /*0800*/  @P6 LOP3.LUT R4, R4, R19, RZ, 0x3c, !PT ;  /* 0x0000001304046212 */ /* 0x000fe400078e3cff */
[----:B------:R-:W-:Y:S02]  /*0810*/  @P0 LOP3.LUT R2, R2, R25, RZ, 0x3c, !PT ;  /* 0x0000001902020212 */ /* 0x000fe400078e3cff */
[----:B------:R-:W-:Y:S02]  /*0820*/  @P0 LOP3.LUT R4, R4, R23, RZ, 0x3c, !PT ;  /* 0x0000001704040212 */ /* 0x000fe400078e3cff */
[----:B------:R-:W-:-:S13]  /*0830*/  R2P PR, R24.B1, 0x7f ;  /* 0x0000007f18007804 */ /* 0x000fda0000001000 */
[----:B------:R-:W2:Y:S04]  /*0840*/  @P0 LDG.E R18, desc[UR4][R8.64+0xa0] ;  /* 0x0000a00408120981 */ /* 0x000ea8000c1e1900 */
[----:B------:R-:W3:Y:S04]  /*0850*/  @P1 LDG.E R20, desc[UR4][R8.64+0xb4] ;  /* 0x0000b40408141981 */ /* 0x000ee8000c1e1900 */
[----:B------:R-:W4:Y:S04]  /*0860*/  @P2 LDG.E R26, desc[UR4][R8.64+0xc8] ;  /* 0x0000c804081a2981 */ /* 0x000f28000c1e1900 */
[----:B------:R-:W4:Y:S04]  /*0870*/  @P3 LDG.E R28, desc[UR4][R8.64+0xdc] ;  /* 0x0000dc04081c3981 */ /* 0x000f28000c1e1900 */
[----:B------:R-:W4:Y:S04]  /*0880*/  @P0 LDG.E R19, desc[UR4][R8.64+0xa4] ;  /* 0x0000a40408130981 */ /* 0x000f28000c1e1900 */
[----:B------:R-:W4:Y:S04]  /*0890*/  @P0 LDG.E R22, desc[UR4][R8.64+0xb0] ;  /* 0x0000b00408160981 */ /* 0x000f28000c1e1900 */
[----:B------:R-:W4:Y:S04]  /*08a0*/  @P4 LDG.E R25, desc[UR4][R8.64+0xf0] ;  /* 0x0000f00408194981 */ /* 0x000f28000c1e1900 */
[----:B------:R-:W4:Y:S04]  /*08b0*/  @P0 LDG.E R21, desc[UR4][R8.64+0xac] ;  /* 0x0000ac0408150981 */ /* 0x000f28000c1e1900 */
[----:B------:R-:W4:Y:S01]  /*08c0*/  @P1 LDG.E R23, desc[UR4][R8.64+0xb8] ;  /* 0x0000b80408171981 */ /* 0x000f22000c1e1900 */
[----:B--2---:R-:W-:-:S03]  /*08d0*/  @P0 LOP3.LUT R13, R13, R18, RZ, 0x3c, !PT ;  /* 0x000000120d0d0212 */ /* 0x004fc600078e3cff */
[----:B------:R-:W2:Y:S01]  /*08e0*/  @P1 LDG.E R18, desc[UR4][R8.64+0xbc] ;  /* 0x0000bc0408121981 */ /* 0x000ea2000c1e1900 */
[----:B---3--:R-:W-:-:S03]  /*08f0*/  @P1 LOP3.LUT R13, R13, R20, RZ, 0x3c, !PT ;  /* 0x000000140d0d1212 */ /* 0x008fc600078e3cff */
[----:B------:R-:W3:Y:S01]  /*0900*/  @P0 LDG.E R20, desc[UR4][R8.64+0xa8] ;  /* 0x0000a80408140981 */ /* 0x000ee2000c1e1900 */
[----:B----4-:R-:W-:-:S03]  /*0910*/  @P2 LOP3.LUT R13, R13, R26, RZ, 0x3c, !PT ;  /* 0x0000001a0d0d2212 */ /* 0x010fc600078e3cff */
[----:B------:R-:W4:Y:S01]  /*0920*/  @P5 LDG.E R26, desc[UR4][R8.64+0x104] ;  /* 0x00010404081a5981 */ /* 0x000f22000c1e1900 */
[----:B------:R-:W-:Y:S02]  /*0930*/  @P3 LOP3.LUT R13, R13, R28, RZ, 0x3c, !PT ;  /* 0x0000001c0d0d3212 */ /* 0x000fe400078e3cff */
[----:B------:R-:W-:Y:S02]  /*0940*/  @P0 LOP3.LUT R4, R4, R19, RZ, 0x3c, !PT ;  /* 0x0000001304040212 */ /* 0x000fe400078e3cff */
        /* <DEDUP_REMOVED lines=9> */
[----:B---3--:R-:W-:-:S03]  /*09e0*/  @P0 LOP3.LUT R5, R5, R20, RZ, 0x3c, !PT ;  /* 0x0000001405050212 */ /* 0x008fc600078e3cff */
[----:B------:R-:W3:Y:S01]  /*09f0*/  @P1 LDG.E R20, desc[UR4][R8.64+0xc4] ;  /* 0x0000c40408141981 */ /* 0x000ee2000c1e1900 */
[----:B--2---:R-:W-:-:S03]  /*0a00*/  @P1 LOP3.LUT R5, R5, R18, RZ, 0x3c, !PT ;  /* 0x0000001205051212 */ /* 0x004fc600078e3cff */
[----:B------:R-:W2:Y:S01]  /*0a10*/  @P3 LDG.E R18, desc[UR4][R8.64+0xe4] ;  /* 0x0000e40408123981 */ /* 0x000ea2000c1e1900 */
[----:B------:R-:W-:Y:S02]  /*0a20*/  LOP3.LUT P0, RZ, R24, 0x8000, RZ, 0xc0, !PT ;  /* 0x0000800018ff7812 */ /* 0x000fe4000780c0ff */
[----:B----4-:R-:W-:Y:S01]  /*0a30*/  @P5 LOP3.LUT R13, R13, R26, RZ, 0x3c, !PT ;  /* 0x0000001a0d0d5212 */ /* 0x010fe200078e3cff */
[----:B------:R-:W4:Y:S04]  /*0a40*/  @P2 LDG.E R24, desc[UR4][R8.64+0xd8] ;  /* 0x0000d80408182981 */ /* 0x000f28000c1e1900 */
[----:B------:R-:W4:Y:S01]  /*0a50*/  @P6 LDG.E R26, desc[UR4][R8.64+0x118] ;  /* 0x00011804081a6981 */ /* 0x000f22000c1e1900 */
[----:B------:R-:W-:Y:S02]  /*0a60*/  @P1 LOP3.LUT R2, R2, R19, RZ, 0x3c, !PT ;  /* 0x0000001302021212 */ /* 0x000fe400078e3cff */
[----:B------:R-:W-:Y:S01]  /*0a70*/  @P2 LOP3.LUT R5, R5, R22, RZ, 0x3c, !PT ;  /* 0x0000001605052212 */ /* 0x000fe200078e3cff */
[----:B------:R-:W4:Y:S04]  /*0a80*/  @P3 LDG.E R19, desc[UR4][R8.64+0xe8] ;  /* 0x0000e80408133981 */ /* 0x000f28000c1e1900 */
[----:B------:R-:W4:Y:S01]  /*0a90*/  @P4 LDG.E R22, desc[UR4][R8.64+0xf8] ;  /* 0x0000f80408164981 */ /* 0x000f22000c1e1900 */
[----:B------:R-:W-:-:S03]  /*0aa0*/  @P2 LOP3.LUT R4, R4, R21, RZ, 0x3c, !PT ;  /* 0x0000001504042212 */ /* 0x000fc600078e3cff */
[----:B------:R-:W4:Y:S01]  /*0ab0*/  @P4 LDG.E R21, desc[UR4][R8.64+0xf4] ;  /* 0x0000f40408154981 */ /* 0x000f22000c1e1900 */
[----:B------:R-:W-:-:S03]  /*0ac0*/  @P2 LOP3.LUT R2, R2, R23, RZ, 0x3c, !PT ;  /* 0x0000001702022212 */ /* 0x000fc600078e3cff */
[----:B------:R-:W4:Y:S01]  /*0ad0*/  @P4 LDG.E R23, desc[UR4][R8.64+0xfc] ;  /* 0x0000fc0408174981 */ /* 0x000f22000c1e1900 */
[----:B------:R-:W-:-:S03]  /*0ae0*/  @P3 LOP3.LUT R4, R4, R25, RZ, 0x3c, !PT ;  /* 0x0000001904043212 */ /* 0x000fc600078e3cff */
[----:B------:R-:W4:Y:S04]  /*0af0*/  @P5 LDG.E R25, desc[UR4][R8.64+0x108] ;  /* 0x0001080408195981 */ /* 0x000f28000c1e1900 */
[----:B------:R-:W4:Y:S01]  /*0b00*/  @P0 LDG.E R27, desc[UR4][R8.64+0x138] ;  /* 0x00013804081b0981 */ /* 0x000f22000c1e1900 */
[----:B---3--:R-:W-:-:S03]  /*0b10*/  @P1 LOP3.LUT R3, R3, R20, RZ, 0x3c, !PT ;  /* 0x0000001403031212 */ /* 0x008fc600078e3cff */
[----:B------:R-:W3:Y:S01]  /*0b20*/  @P3 LDG.E R20, desc[UR4][R8.64+0xec] ;  /* 0x0000ec0408143981 */ /* 0x000ee2000c1e1900 */
[----:B--2---:R-:W-:-:S03]  /*0b30*/  @P3 LOP3.LUT R5, R5, R18, RZ, 0x3c, !PT ;  /* 0x0000001205053212 */ /* 0x004fc600078e3cff */
[----:B------:R-:W2:Y:S01]  /*0b40*/  @P5 LDG.E R18, desc[UR4][R8.64+0x10c] ;  /* 0x00010c0408125981 */ /* 0x000ea2000c1e1900 */
        /* <DEDUP_REMOVED lines=22> */
[----:B------:R-:W-:-:S05]  /*0cb0*/  VIADD R17, R17, 0x10 ;  /* 0x0000001011117836 */ /* 0x000fca0000000000 */
[----:B------:R-:W-:Y:S02]  /*0cc0*/  ISETP.NE.AND P1, PT, R17, 0x20, PT ;  /* 0x000000201100780c */ /* 0x000fe40003f25270 */
[----:B------:R-:W-:Y:S02]  /*0cd0*/  @P5 LOP3.LUT R2, R2, R19, RZ, 0x3c, !PT ;  /* 0x0000001302025212 */ /* 0x000fe400078e3cff */
[----:B------:R-:W-:Y:S02]  /*0ce0*/  @P6 LOP3.LUT R4, R4, R21, RZ, 0x3c, !PT ;  /* 0x0000001504046212 */ /* 0x000fe400078e3cff */
[----:B------:R-:W-:Y:S02]  /*0cf0*/  @P6 LOP3.LUT R5, R5, R22, RZ, 0x3c, !PT ;  /* 0x0000001605056212 */ /* 0x000fe400078e3cff */
[----:B------:R-:W-:Y:S02]  /*0d00*/  @P6 LOP3.LUT R2, R2, R23, RZ, 0x3c, !PT ;  /* 0x0000001702026212 */ /* 0x000fe400078e3cff */
[----:B------:R-:W-:-:S02]  /*0d10*/  @P0 LOP3.LUT R4, R4, R25, RZ, 0x3c, !PT ;  /* 0x0000001904040212 */ /* 0x000fc400078e3cff */
[----:B------:R-:W-:Y:S02]  /*0d20*/  @P0 LOP3.LUT R2, R2, R27, RZ, 0x3c, !PT ;  /* 0x0000001b02020212 */ /* 0x000fe400078e3cff */
[----:B---3--:R-:W-:-:S04]  /*0d30*/  @P5 LOP3.LUT R3, R3, R20, RZ, 0x3c, !PT ;  /* 0x0000001403035212 */ /* 0x008fc800078e3cff */
[----:B--2---:R-:W-:Y:S02]  /*0d40*/  @P6 LOP3.LUT R3, R3, R18, RZ, 0x3c, !PT ;  /* 0x0000001203036212 */ /* 0x004fe400078e3cff */
[----:B----4-:R-:W-:Y:S02]  /*0d50*/  @P0 LOP3.LUT R5, R5, R24, RZ, 0x3c, !PT ;  /* 0x0000001805050212 */ /* 0x010fe400078e3cff */
[----:B------:R-:W-:Y:S01]  /*0d60*/  @P0 LOP3.LUT R3, R3, R26, RZ, 0x3c, !PT ;  /* 0x0000001a03030212 */ /* 0x000fe200078e3cff */
[----:B------:R-:W-:Y:S06]  /*0d70*/  @P1 BRA `(.L_x_15) ;  /* 0xfffffff400481947 */ /* 0x000fec000383ffff */
[----:B------:R-:W-:-:S05]  /*0d80*/  VIADD R15, R15, 0x1 ;  /* 0x000000010f0f7836 */ /* 0x000fca0000000000 */
[----:B------:R-:W-:-:S13]  /*0d90*/  ISETP.NE.AND P0, PT, R15, 0x5, PT ;  /* 0x000000050f00780c */ /* 0x000fda0003f05270 */
[----:B------:R-:W-:Y:S05]  /*0da0*/  @P0 BRA `(.L_x_16) ;  /* 0xfffffff400240947 */ /* 0x000fea000383ffff */
[----:B------:R-:W0:Y:S01]  /*0db0*/  LDC.64 R8, c[0x0][0x380] ;  /* 0x0000e000ff087b82 */ /* 0x000e220000000a00 */
[----:B------:R-:W-:Y:S01]  /*0dc0*/  VIADD R12, R12, 0x1 ;  /* 0x000000010c0c7836 */ /* 0x000fe20000000000 */
[----:B------:R-:W-:-:S04]  /*0dd0*/  LOP3.LUT R15, R0, 0x3, RZ, 0xc0, !PT ;  /* 0x00000003000f7812 */ /* 0x000fc800078ec0ff */
[----:B------:R-:W-:Y:S01]  /*0de0*/  ISETP.GE.U32.AND P0, PT, R12, R15, PT ;  /* 0x0000000f0c00720c */ /* 0x000fe20003f06070 */
[----:B0-----:R-:W-:-:S05]  /*0df0*/  IMAD.WIDE.U32 R8, R14, 0x30, R8 ;  /* 0x000000300e087825 */ /* 0x001fca00078e0008 */
[----:B------:R0:W-:Y:S04]  /*0e00*/  STG.E.64 desc[UR4][R8.64+0x8], R4 ;  /* 0x0000080408007986 */ /* 0x0001e8000c101b04 */
[----:B------:R0:W-:Y:S04]  /*0e10*/  STG.E.64 desc[UR4][R8.64+0x10], R2 ;  /* 0x0000100208007986 */ /* 0x0001e8000c101b04 */
[----:B------:R0:W-:Y:S01]  /*0e20*/  STG.E desc[UR4][R8.64+0x4], R13 ;  /* 0x0000040d08007986 */ /* 0x0001e2000c101904 */
[----:B------:R-:W-:Y:S05]  /*0e30*/  @!P0 BRA `(.L_x_17) ;  /* 0xfffffff000f08947 */ /* 0x000fea000383ffff */
.L_x_14:
[----:B------:R-:W-:Y:S05]  /*0e40*/  BSYNC.RECONVERGENT B1 ;  /* 0x0000000000017941 */ /* 0x000fea0003800200 */
.L_x_13:
[----:B------:R-:W-:Y:S01]  /*0e50*/  ISETP.GT.U32.AND P0, PT, R0, 0x3, PT ;  /* 0x000000030000780c */ /* 0x000fe20003f04070 */
[----:B------:R-:W-:Y:S01]  /*0e60*/  VIADD R10, R10, 0x1 ;  /* 0x000000010a0a7836 */ /* 0x000fe20000000000 */
[--C-:B------:R-:W-:Y:S02]  /*0e70*/  SHF.R.U64 R0, R0, 0x2, R11.reuse ;  /* 0x0000000200007819 */ /* 0x100fe4000000120b */
[----:B------:R-:W-:Y:S02]  /*0e80*/  ISETP.GT.U32.AND.EX P0, PT, R11, RZ, PT, P0 ;  /* 0x000000ff0b00720c */ /* 0x000fe40003f04100 */
[----:B------:R-:W-:-:S11]  /*0e90*/  SHF.R.U32.HI R11, RZ, 0x2, R11 ;  /* 0x00000002ff0b7819 */ /* 0x000fd6000001160b */
[----:B------:R-:W-:Y:S05]  /*0ea0*/  @P0 BRA `(.L_x_18) ;  /* 0xfffffff000b40947 */ /* 0x000fea000383ffff */
.L_x_12:
[----:B------:R-:W-:Y:S05]  /*0eb0*/  BSYNC.RECONVERGENT B0 ;  /* 0x0000000000007941 */ /* 0x000fea0003800200 */
.L_x_11:
[----:B0-----:R-:W0:Y:S01]  /*0ec0*/  S2R R5, SR_TID.X ;  /* 0x0000000000057919 */ /* 0x001e220000002100 */
[----:B------:R-:W0:Y:S02]  /*0ed0*/  LDC.64 R2, c[0x0][0x380] ;  /* 0x0000e000ff027b82 */ /* 0x000e240000000a00 */
[----:B0-----:R-:W-:-:S05]  /*0ee0*/  IMAD.WIDE.U32 R2, R5, 0x30, R2 ;  /* 0x0000003005027825 */ /* 0x001fca00078e0002 */
[----:B------:R-:W-:Y:S04]  /*0ef0*/  STG.E.64 desc[UR4][R2.64+0x18], RZ ;  /* 0x000018ff02007986 */ /* 0x000fe8000c101b04 */
[----:B------:R-:W-:Y:S04]  /*0f00*/  STG.E desc[UR4][R2.64+0x20], RZ ;  /* 0x000020ff02007986 */ /* 0x000fe8000c101904 */
[----:B------:R-:W-:Y:S01]  /*0f10*/  STG.E.64 desc[UR4][R2.64+0x28], RZ ;  /* 0x000028ff02007986 */ /* 0x000fe2000c101b04 */
[----:B------:R-:W-:Y:S05]  /*0f20*/  EXIT ;  /* 0x000000000000794d */ /* 0x000fea0003800000 */
.L_x_19:
        /* <DEDUP_REMOVED lines=13> */
.L_x_21:


//--------------------- .nv.global.init           --------------------------
	.section	.nv.global.init,"aw",@progbits
	.align	4
.nv.global.init:
	.type		mrg32k3aM1SubSeq,@object
	.size		mrg32k3aM1SubSeq,(mrg32k3aM2SubSeq - mrg32k3aM1SubSeq)
mrg32k3aM1SubSeq:
        /*0000*/ 	.byte	0x0b, 0xcc, 0xee, 0x04, 0x73, 0x29, 0x8b, 0x6f, 0xf6, 0x53, 0x03, 0xf6, 0x23, 0xf6, 0xea, 0xda
        /* <DEDUP_REMOVED lines=125> */
	.type		mrg32k3aM2SubSeq,@object
	.size		mrg32k3aM2SubSeq,(mrg32k3aM1 - mrg32k3aM2SubSeq)
mrg32k3aM2SubSeq:
        /* <DEDUP_REMOVED lines=126> */
	.type		mrg32k3aM1,@object
	.size		mrg32k3aM1,(mrg32k3aM1Seq - mrg32k3aM1)
mrg32k3aM1:
        /* <DEDUP_REMOVED lines=144> */
	.type		mrg32k3aM1Seq,@object
	.size		mrg32k3aM1Seq,(mrg32k3aM2 - mrg32k3aM1Seq)
mrg32k3aM1Seq:
        /* <DEDUP_REMOVED lines=144> */
	.type		mrg32k3aM2,@object
	.size		mrg32k3aM2,(mrg32k3aM2Seq - mrg32k3aM2)
mrg32k3aM2:
        /* <DEDUP_REMOVED lines=144> */
	.type		mrg32k3aM2Seq,@object
	.size		mrg32k3aM2Seq,(precalc_xorwow_matrix - mrg32k3aM2Seq)
mrg32k3aM2Seq:
        /* <DEDUP_REMOVED lines=144> */
	.type		precalc_xorwow_matrix,@object
	.size		precalc_xorwow_matrix,(precalc_xorwow_offset_matrix - precalc_xorwow_matrix)
precalc_xorwow_matrix:
        /* <DEDUP_REMOVED lines=6400> */
	.type		precalc_xorwow_offset_matrix,@object
	.size		precalc_xorwow_offset_matrix,(.L_1 - precalc_xorwow_offset_matrix)
precalc_xorwow_offset_matrix:
        /* <DEDUP_REMOVED lines=6400> */
.L_1:


//--------------------- .nv.shared.reserved.0     --------------------------
	.section	.nv.shared.reserved.0,"aw",@nobits
	.weak		__nv_reservedSMEM_offset_0_alias
	.size		__nv_reservedSMEM_offset_0_alias, 0, 64
	.other		__nv_reservedSMEM_offset_0_alias,@"STO_CUDA_RESERVED_SHARED STV_DEFAULT"
__nv_reservedSMEM_offset_0_alias:
	.zero		0
	.zero		64


//--------------------- .nv.constant0._Z13EvaluateMovesPiiS_P17curandStateXORWOW --------------------------
	.section	.nv.constant0._Z13EvaluateMovesPiiS_P17curandStateXORWOW,"a",@progbits
	.sectionflags	@""
	.align	4
.nv.constant0._Z13EvaluateMovesPiiS_P17curandStateXORWOW:
	.zero		928


//--------------------- .nv.constant0._Z11SetupKernelP17curandStateXORWOWy --------------------------
	.section	.nv.constant0._Z11SetupKernelP17curandStateXORWOWy,"a",@progbits
	.sectionflags	@""
	.align	4
.nv.constant0._Z11SetupKernelP17curandStateXORWOWy:
	.zero		912


//--------------------- SYMBOLS --------------------------

	.type		.nv.reservedSmem.offset0,@object
	.size		.nv.reservedSmem.offset0,0x4
